//
// Generated by NVIDIA NVVM Compiler
//
// Compiler Build ID: CL-36424714
// Cuda compilation tools, release 13.0, V13.0.88
// Based on NVVM 20.0.0
//

.version 9.0
.target sm_100
.address_size 64

	// .globl	_Z17classic_gemm_halfPK6__halfS1_Pfiii
// _ZZ17classic_gemm_halfPK6__halfS1_PfiiiE4sh_a has been demoted
// _ZZ17classic_gemm_halfPK6__halfS1_PfiiiE4sh_b has been demoted

.visible .entry _Z17classic_gemm_halfPK6__halfS1_Pfiii(
	.param .u64 .ptr .align 1 _Z17classic_gemm_halfPK6__halfS1_Pfiii_param_0,
	.param .u64 .ptr .align 1 _Z17classic_gemm_halfPK6__halfS1_Pfiii_param_1,
	.param .u64 .ptr .align 1 _Z17classic_gemm_halfPK6__halfS1_Pfiii_param_2,
	.param .u32 _Z17classic_gemm_halfPK6__halfS1_Pfiii_param_3,
	.param .u32 _Z17classic_gemm_halfPK6__halfS1_Pfiii_param_4,
	.param .u32 _Z17classic_gemm_halfPK6__halfS1_Pfiii_param_5
)
{
	.reg .pred 	%p<11>;
	.reg .b16 	%rs<31>;
	.reg .b32 	%r<233>;
	.reg .b32 	%f<467>;
	.reg .b64 	%rd<60>;
	// demoted variable
	.shared .align 2 .b8 _ZZ17classic_gemm_halfPK6__halfS1_PfiiiE4sh_a[4096];
	// demoted variable
	.shared .align 2 .b8 _ZZ17classic_gemm_halfPK6__halfS1_PfiiiE4sh_b[4096];
	ld.param.u32 	%r30, [_Z17classic_gemm_halfPK6__halfS1_Pfiii_param_5];
	mov.u32 	%r1, %tid.y;
	mov.u32 	%r2, %tid.x;
	mov.u32 	%r31, %ntid.y;
	mov.u32 	%r3, %ntid.x;
	mul.lo.s32 	%r4, %r31, %r3;
	setp.lt.s32 	%p1, %r30, 1;
	mov.f32 	%f403, 0f00000000;
	mov.f32 	%f404, %f403;
	mov.f32 	%f405, %f403;
	mov.f32 	%f406, %f403;
	mov.f32 	%f407, %f403;
	mov.f32 	%f408, %f403;
	mov.f32 	%f409, %f403;
	mov.f32 	%f410, %f403;
	mov.f32 	%f411, %f403;
	mov.f32 	%f412, %f403;
	mov.f32 	%f413, %f403;
	mov.f32 	%f414, %f403;
	mov.f32 	%f415, %f403;
	mov.f32 	%f416, %f403;
	mov.f32 	%f417, %f403;
	mov.f32 	%f418, %f403;
	mov.f32 	%f419, %f403;
	mov.f32 	%f420, %f403;
	mov.f32 	%f421, %f403;
	mov.f32 	%f422, %f403;
	mov.f32 	%f423, %f403;
	mov.f32 	%f424, %f403;
	mov.f32 	%f425, %f403;
	mov.f32 	%f426, %f403;
	mov.f32 	%f427, %f403;
	mov.f32 	%f428, %f403;
	mov.f32 	%f429, %f403;
	mov.f32 	%f430, %f403;
	mov.f32 	%f431, %f403;
	mov.f32 	%f432, %f403;
	mov.f32 	%f433, %f403;
	mov.f32 	%f434, %f403;
	mov.f32 	%f435, %f403;
	mov.f32 	%f436, %f403;
	mov.f32 	%f437, %f403;
	mov.f32 	%f438, %f403;
	mov.f32 	%f439, %f403;
	mov.f32 	%f440, %f403;
	mov.f32 	%f441, %f403;
	mov.f32 	%f442, %f403;
	mov.f32 	%f443, %f403;
	mov.f32 	%f444, %f403;
	mov.f32 	%f445, %f403;
	mov.f32 	%f446, %f403;
	mov.f32 	%f447, %f403;
	mov.f32 	%f448, %f403;
	mov.f32 	%f449, %f403;
	mov.f32 	%f450, %f403;
	mov.f32 	%f451, %f403;
	mov.f32 	%f452, %f403;
	mov.f32 	%f453, %f403;
	mov.f32 	%f454, %f403;
	mov.f32 	%f455, %f403;
	mov.f32 	%f456, %f403;
	mov.f32 	%f457, %f403;
	mov.f32 	%f458, %f403;
	mov.f32 	%f459, %f403;
	mov.f32 	%f460, %f403;
	mov.f32 	%f461, %f403;
	mov.f32 	%f462, %f403;
	mov.f32 	%f463, %f403;
	mov.f32 	%f464, %f403;
	mov.f32 	%f465, %f403;
	mov.f32 	%f466, %f403;
	@%p1 bra 	$L__BB0_13;
	mad.lo.s32 	%r33, %r1, %r3, %r2;
	add.s32 	%r34, %r33, %r4;
	max.u32 	%r35, %r34, 2048;
	setp.lt.u32 	%p2, %r34, 2048;
	selp.u32 	%r36, 1, 0, %p2;
	add.s32 	%r37, %r34, %r36;
	sub.s32 	%r38, %r35, %r37;
	div.u32 	%r39, %r38, %r4;
	add.s32 	%r5, %r39, %r36;
	mov.b32 	%r225, 0;
	mov.f32 	%f403, 0f00000000;
$L__BB0_2:
	mov.u32 	%r40, %tid.y;
	mov.u32 	%r41, %ntid.x;
	mov.u32 	%r42, %tid.x;
	mad.lo.s32 	%r7, %r40, %r41, %r42;
	setp.gt.u32 	%p3, %r7, 2047;
	@%p3 bra 	$L__BB0_10;
	and.b32  	%r43, %r5, 3;
	setp.eq.s32 	%p4, %r43, 3;
	mov.u32 	%r226, %r7;
	@%p4 bra 	$L__BB0_7;
	ld.param.u32 	%r220, [_Z17classic_gemm_halfPK6__halfS1_Pfiii_param_5];
	ld.param.u32 	%r215, [_Z17classic_gemm_halfPK6__halfS1_Pfiii_param_4];
	ld.param.u64 	%rd55, [_Z17classic_gemm_halfPK6__halfS1_Pfiii_param_1];
	ld.param.u64 	%rd51, [_Z17classic_gemm_halfPK6__halfS1_Pfiii_param_0];
	mov.u32 	%r44, %ntid.y;
	mad.lo.s32 	%r226, %r44, %r41, %r7;
	setp.eq.s32 	%p5, %r43, 0;
	and.b32  	%r47, %r7, 15;
	shr.u32 	%r48, %r7, 4;
	mov.u32 	%r49, %ctaid.x;
	shl.b32 	%r50, %r49, 7;
	add.s32 	%r51, %r50, %r48;
	mad.lo.s32 	%r52, %r51, %r220, %r47;
	add.s32 	%r53, %r225, %r52;
	cvta.to.global.u64 	%rd4, %rd51;
	mul.wide.s32 	%rd5, %r53, 2;
	add.s64 	%rd6, %rd4, %rd5;
	ld.global.u16 	%rs1, [%rd6];
	shl.b32 	%r54, %r7, 1;
	mov.u32 	%r55, _ZZ17classic_gemm_halfPK6__halfS1_PfiiiE4sh_a;
	add.s32 	%r56, %r55, %r54;
	st.shared.u16 	[%r56], %rs1;
	shr.u32 	%r57, %r7, 7;
	add.s32 	%r58, %r57, %r225;
	and.b32  	%r59, %r7, 127;
	mov.u32 	%r60, %ctaid.y;
	shl.b32 	%r61, %r60, 7;
	or.b32  	%r62, %r59, %r61;
	mad.lo.s32 	%r63, %r58, %r215, %r62;
	cvta.to.global.u64 	%rd7, %rd55;
	mul.wide.s32 	%rd8, %r63, 2;
	add.s64 	%rd9, %rd7, %rd8;
	ld.global.u16 	%rs2, [%rd9];
	mov.u32 	%r64, _ZZ17classic_gemm_halfPK6__halfS1_PfiiiE4sh_b;
	add.s32 	%r65, %r64, %r54;
	st.shared.u16 	[%r65], %rs2;
	@%p5 bra 	$L__BB0_7;
	ld.param.u32 	%r221, [_Z17classic_gemm_halfPK6__halfS1_Pfiii_param_5];
	ld.param.u32 	%r216, [_Z17classic_gemm_halfPK6__halfS1_Pfiii_param_4];
	ld.param.u64 	%rd56, [_Z17classic_gemm_halfPK6__halfS1_Pfiii_param_1];
	ld.param.u64 	%rd52, [_Z17classic_gemm_halfPK6__halfS1_Pfiii_param_0];
	mov.u32 	%r66, %ntid.y;
	mov.u32 	%r67, %ntid.x;
	mul.lo.s32 	%r68, %r66, %r67;
	add.s32 	%r69, %r7, %r68;
	add.s32 	%r226, %r69, %r68;
	and.b32  	%r70, %r5, 3;
	setp.eq.s32 	%p6, %r70, 1;
	and.b32  	%r71, %r69, 15;
	shr.u32 	%r72, %r69, 4;
	mov.u32 	%r73, %ctaid.x;
	shl.b32 	%r74, %r73, 7;
	add.s32 	%r75, %r74, %r72;
	mad.lo.s32 	%r76, %r75, %r221, %r71;
	add.s32 	%r77, %r225, %r76;
	cvta.to.global.u64 	%rd10, %rd52;
	mul.wide.s32 	%rd11, %r77, 2;
	add.s64 	%rd12, %rd10, %rd11;
	ld.global.u16 	%rs3, [%rd12];
	shl.b32 	%r78, %r7, 1;
	mov.u32 	%r79, _ZZ17classic_gemm_halfPK6__halfS1_PfiiiE4sh_a;
	add.s32 	%r80, %r79, %r78;
	shl.b32 	%r81, %r68, 1;
	add.s32 	%r82, %r80, %r81;
	st.shared.u16 	[%r82], %rs3;
	shr.u32 	%r83, %r69, 7;
	add.s32 	%r84, %r83, %r225;
	and.b32  	%r85, %r69, 127;
	mov.u32 	%r86, %ctaid.y;
	shl.b32 	%r87, %r86, 7;
	or.b32  	%r88, %r85, %r87;
	mad.lo.s32 	%r89, %r84, %r216, %r88;
	cvta.to.global.u64 	%rd13, %rd56;
	mul.wide.s32 	%rd14, %r89, 2;
	add.s64 	%rd15, %rd13, %rd14;
	ld.global.u16 	%rs4, [%rd15];
	mov.u32 	%r90, _ZZ17classic_gemm_halfPK6__halfS1_PfiiiE4sh_b;
	add.s32 	%r91, %r90, %r78;
	add.s32 	%r92, %r91, %r81;
	st.shared.u16 	[%r92], %rs4;
	@%p6 bra 	$L__BB0_7;
	ld.param.u32 	%r222, [_Z17classic_gemm_halfPK6__halfS1_Pfiii_param_5];
	ld.param.u32 	%r217, [_Z17classic_gemm_halfPK6__halfS1_Pfiii_param_4];
	ld.param.u64 	%rd57, [_Z17classic_gemm_halfPK6__halfS1_Pfiii_param_1];
	ld.param.u64 	%rd53, [_Z17classic_gemm_halfPK6__halfS1_Pfiii_param_0];
	mov.u32 	%r93, %ntid.y;
	mov.u32 	%r94, %ntid.x;
	mul.lo.s32 	%r95, %r93, %r94;
	add.s32 	%r96, %r7, %r95;
	add.s32 	%r97, %r96, %r95;
	add.s32 	%r226, %r97, %r95;
	and.b32  	%r98, %r97, 15;
	shr.u32 	%r99, %r97, 4;
	mov.u32 	%r100, %ctaid.x;
	shl.b32 	%r101, %r100, 7;
	add.s32 	%r102, %r101, %r99;
	mad.lo.s32 	%r103, %r102, %r222, %r98;
	add.s32 	%r104, %r225, %r103;
	cvta.to.global.u64 	%rd16, %rd53;
	mul.wide.s32 	%rd17, %r104, 2;
	add.s64 	%rd18, %rd16, %rd17;
	ld.global.u16 	%rs5, [%rd18];
	shl.b32 	%r105, %r95, 1;
	shl.b32 	%r106, %r7, 1;
	mov.u32 	%r107, _ZZ17classic_gemm_halfPK6__halfS1_PfiiiE4sh_a;
	add.s32 	%r108, %r107, %r106;
	add.s32 	%r109, %r108, %r105;
	add.s32 	%r110, %r109, %r105;
	st.shared.u16 	[%r110], %rs5;
	shr.u32 	%r111, %r97, 7;
	add.s32 	%r112, %r111, %r225;
	and.b32  	%r113, %r97, 127;
	mov.u32 	%r114, %ctaid.y;
	shl.b32 	%r115, %r114, 7;
	or.b32  	%r116, %r113, %r115;
	mad.lo.s32 	%r117, %r112, %r217, %r116;
	cvta.to.global.u64 	%rd19, %rd57;
	mul.wide.s32 	%rd20, %r117, 2;
	add.s64 	%rd21, %rd19, %rd20;
	ld.global.u16 	%rs6, [%rd21];
	mov.u32 	%r118, _ZZ17classic_gemm_halfPK6__halfS1_PfiiiE4sh_b;
	add.s32 	%r119, %r118, %r106;
	add.s32 	%r120, %r119, %r105;
	add.s32 	%r121, %r120, %r105;
	st.shared.u16 	[%r121], %rs6;
$L__BB0_7:
	setp.lt.u32 	%p7, %r5, 3;
	@%p7 bra 	$L__BB0_10;
	mov.u32 	%r122, %ntid.y;
	mov.u32 	%r123, %ntid.x;
	mul.lo.s32 	%r124, %r122, %r123;
	shl.b32 	%r125, %r124, 1;
	add.s32 	%r230, %r125, %r226;
	mad.lo.s32 	%r229, %r124, 3, %r226;
	add.s32 	%r228, %r124, %r226;
	shl.b32 	%r227, %r226, 1;
$L__BB0_9:
	ld.param.u32 	%r223, [_Z17classic_gemm_halfPK6__halfS1_Pfiii_param_5];
	ld.param.u32 	%r218, [_Z17classic_gemm_halfPK6__halfS1_Pfiii_param_4];
	ld.param.u64 	%rd58, [_Z17classic_gemm_halfPK6__halfS1_Pfiii_param_1];
	ld.param.u64 	%rd54, [_Z17classic_gemm_halfPK6__halfS1_Pfiii_param_0];
	shr.u32 	%r126, %r226, 4;
	and.b32  	%r127, %r226, 15;
	shr.u32 	%r128, %r226, 7;
	and.b32  	%r129, %r226, 127;
	mov.u32 	%r130, _ZZ17classic_gemm_halfPK6__halfS1_PfiiiE4sh_a;
	add.s32 	%r131, %r130, %r227;
	mov.u32 	%r132, %ctaid.x;
	shl.b32 	%r133, %r132, 7;
	add.s32 	%r134, %r133, %r126;
	add.s32 	%r135, %r127, %r225;
	mad.lo.s32 	%r136, %r134, %r223, %r135;
	cvta.to.global.u64 	%rd22, %rd54;
	mul.wide.s32 	%rd23, %r136, 2;
	add.s64 	%rd24, %rd22, %rd23;
	ld.global.u16 	%rs7, [%rd24];
	st.shared.u16 	[%r131], %rs7;
	mov.u32 	%r137, _ZZ17classic_gemm_halfPK6__halfS1_PfiiiE4sh_b;
	add.s32 	%r138, %r137, %r227;
	add.s32 	%r139, %r128, %r225;
	mov.u32 	%r140, %ctaid.y;
	shl.b32 	%r141, %r140, 7;
	or.b32  	%r142, %r129, %r141;
	mad.lo.s32 	%r143, %r139, %r218, %r142;
	cvta.to.global.u64 	%rd25, %rd58;
	mul.wide.s32 	%rd26, %r143, 2;
	add.s64 	%rd27, %rd25, %rd26;
	ld.global.u16 	%rs8, [%rd27];
	st.shared.u16 	[%r138], %rs8;
	mov.u32 	%r144, %ntid.y;
	mov.u32 	%r145, %ntid.x;
	mul.lo.s32 	%r146, %r144, %r145;
	add.s32 	%r147, %r226, %r146;
	shr.u32 	%r148, %r228, 4;
	and.b32  	%r149, %r228, 15;
	shr.u32 	%r150, %r228, 7;
	and.b32  	%r151, %r228, 127;
	shl.b32 	%r152, %r146, 1;
	add.s32 	%r153, %r131, %r152;
	add.s32 	%r154, %r133, %r148;
	add.s32 	%r155, %r149, %r225;
	mad.lo.s32 	%r156, %r154, %r223, %r155;
	mul.wide.s32 	%rd28, %r156, 2;
	add.s64 	%rd29, %rd22, %rd28;
	ld.global.u16 	%rs9, [%rd29];
	st.shared.u16 	[%r153], %rs9;
	add.s32 	%r157, %r138, %r152;
	add.s32 	%r158, %r150, %r225;
	or.b32  	%r159, %r151, %r141;
	mad.lo.s32 	%r160, %r158, %r218, %r159;
	mul.wide.s32 	%rd30, %r160, 2;
	add.s64 	%rd31, %rd25, %rd30;
	ld.global.u16 	%rs10, [%rd31];
	st.shared.u16 	[%r157], %rs10;
	add.s32 	%r161, %r147, %r146;
	shr.u32 	%r162, %r230, 4;
	and.b32  	%r163, %r230, 15;
	shr.u32 	%r164, %r230, 7;
	and.b32  	%r165, %r230, 127;
	shl.b32 	%r166, %r146, 2;
	add.s32 	%r167, %r131, %r166;
	add.s32 	%r168, %r133, %r162;
	add.s32 	%r169, %r163, %r225;
	mad.lo.s32 	%r170, %r168, %r223, %r169;
	mul.wide.s32 	%rd32, %r170, 2;
	add.s64 	%rd33, %rd22, %rd32;
	ld.global.u16 	%rs11, [%rd33];
	st.shared.u16 	[%r167], %rs11;
	add.s32 	%r171, %r138, %r166;
	add.s32 	%r172, %r164, %r225;
	or.b32  	%r173, %r165, %r141;
	mad.lo.s32 	%r174, %r172, %r218, %r173;
	mul.wide.s32 	%rd34, %r174, 2;
	add.s64 	%rd35, %rd25, %rd34;
	ld.global.u16 	%rs12, [%rd35];
	st.shared.u16 	[%r171], %rs12;
	add.s32 	%r175, %r161, %r146;
	shr.u32 	%r176, %r229, 4;
	and.b32  	%r177, %r229, 15;
	shr.u32 	%r178, %r229, 7;
	and.b32  	%r179, %r229, 127;
	mul.lo.s32 	%r180, %r146, 6;
	add.s32 	%r181, %r131, %r180;
	add.s32 	%r182, %r133, %r176;
	add.s32 	%r183, %r177, %r225;
	mad.lo.s32 	%r184, %r182, %r223, %r183;
	mul.wide.s32 	%rd36, %r184, 2;
	add.s64 	%rd37, %rd22, %rd36;
	ld.global.u16 	%rs13, [%rd37];
	st.shared.u16 	[%r181], %rs13;
	add.s32 	%r185, %r138, %r180;
	add.s32 	%r186, %r178, %r225;
	or.b32  	%r187, %r179, %r141;
	mad.lo.s32 	%r188, %r186, %r218, %r187;
	mul.wide.s32 	%rd38, %r188, 2;
	add.s64 	%rd39, %rd25, %rd38;
	ld.global.u16 	%rs14, [%rd39];
	st.shared.u16 	[%r185], %rs14;
	add.s32 	%r226, %r175, %r146;
	add.s32 	%r230, %r230, %r166;
	add.s32 	%r229, %r229, %r166;
	add.s32 	%r228, %r228, %r166;
	shl.b32 	%r189, %r146, 3;
	add.s32 	%r227, %r227, %r189;
	setp.lt.u32 	%p8, %r226, 2048;
	@%p8 bra 	$L__BB0_9;
$L__BB0_10:
	bar.sync 	0;
	mov.b32 	%r232, 0;
$L__BB0_11:
	mov.u32 	%r191, %tid.y;
	shl.b32 	%r192, %r191, 7;
	add.s32 	%r193, %r192, %r232;
	shl.b32 	%r194, %r193, 1;
	mov.u32 	%r195, _ZZ17classic_gemm_halfPK6__halfS1_PfiiiE4sh_a;
	add.s32 	%r196, %r195, %r194;
	ld.shared.u16 	%rs15, [%r196];
	// begin inline asm
	{  cvt.f32.f16 %f259, %rs15;}

	// end inline asm
	ld.shared.u16 	%rs16, [%r196+32];
	// begin inline asm
	{  cvt.f32.f16 %f260, %rs16;}

	// end inline asm
	ld.shared.u16 	%rs17, [%r196+64];
	// begin inline asm
	{  cvt.f32.f16 %f261, %rs17;}

	// end inline asm
	ld.shared.u16 	%rs18, [%r196+96];
	// begin inline asm
	{  cvt.f32.f16 %f262, %rs18;}

	// end inline asm
	ld.shared.u16 	%rs19, [%r196+128];
	// begin inline asm
	{  cvt.f32.f16 %f263, %rs19;}

	// end inline asm
	ld.shared.u16 	%rs20, [%r196+160];
	// begin inline asm
	{  cvt.f32.f16 %f264, %rs20;}

	// end inline asm
	ld.shared.u16 	%rs21, [%r196+192];
	// begin inline asm
	{  cvt.f32.f16 %f265, %rs21;}

	// end inline asm
	ld.shared.u16 	%rs22, [%r196+224];
	// begin inline asm
	{  cvt.f32.f16 %f266, %rs22;}

	// end inline asm
	shl.b32 	%r197, %r232, 7;
	mov.u32 	%r198, %tid.x;
	shl.b32 	%r199, %r198, 3;
	add.s32 	%r200, %r197, %r199;
	shl.b32 	%r201, %r200, 1;
	mov.u32 	%r202, _ZZ17classic_gemm_halfPK6__halfS1_PfiiiE4sh_b;
	add.s32 	%r203, %r202, %r201;
	ld.shared.u16 	%rs23, [%r203];
	// begin inline asm
	{  cvt.f32.f16 %f267, %rs23;}

	// end inline asm
	ld.shared.u16 	%rs24, [%r203+2];
	// begin inline asm
	{  cvt.f32.f16 %f268, %rs24;}

	// end inline asm
	ld.shared.u16 	%rs25, [%r203+4];
	// begin inline asm
	{  cvt.f32.f16 %f269, %rs25;}

	// end inline asm
	ld.shared.u16 	%rs26, [%r203+6];
	// begin inline asm
	{  cvt.f32.f16 %f270, %rs26;}

	// end inline asm
	ld.shared.u16 	%rs27, [%r203+8];
	// begin inline asm
	{  cvt.f32.f16 %f271, %rs27;}

	// end inline asm
	ld.shared.u16 	%rs28, [%r203+10];
	// begin inline asm
	{  cvt.f32.f16 %f272, %rs28;}

	// end inline asm
	ld.shared.u16 	%rs29, [%r203+12];
	// begin inline asm
	{  cvt.f32.f16 %f273, %rs29;}

	// end inline asm
	ld.shared.u16 	%rs30, [%r203+14];
	// begin inline asm
	{  cvt.f32.f16 %f274, %rs30;}

	// end inline asm
	fma.rn.f32 	%f466, %f259, %f267, %f466;
	fma.rn.f32 	%f465, %f259, %f268, %f465;
	fma.rn.f32 	%f464, %f259, %f269, %f464;
	fma.rn.f32 	%f463, %f259, %f270, %f463;
	fma.rn.f32 	%f462, %f259, %f271, %f462;
	fma.rn.f32 	%f461, %f259, %f272, %f461;
	fma.rn.f32 	%f460, %f259, %f273, %f460;
	fma.rn.f32 	%f459, %f259, %f274, %f459;
	fma.rn.f32 	%f458, %f260, %f267, %f458;
	fma.rn.f32 	%f457, %f260, %f268, %f457;
	fma.rn.f32 	%f456, %f260, %f269, %f456;
	fma.rn.f32 	%f455, %f260, %f270, %f455;
	fma.rn.f32 	%f454, %f260, %f271, %f454;
	fma.rn.f32 	%f453, %f260, %f272, %f453;
	fma.rn.f32 	%f452, %f260, %f273, %f452;
	fma.rn.f32 	%f451, %f260, %f274, %f451;
	fma.rn.f32 	%f450, %f261, %f267, %f450;
	fma.rn.f32 	%f449, %f261, %f268, %f449;
	fma.rn.f32 	%f448, %f261, %f269, %f448;
	fma.rn.f32 	%f447, %f261, %f270, %f447;
	fma.rn.f32 	%f446, %f261, %f271, %f446;
	fma.rn.f32 	%f445, %f261, %f272, %f445;
	fma.rn.f32 	%f444, %f261, %f273, %f444;
	fma.rn.f32 	%f443, %f261, %f274, %f443;
	fma.rn.f32 	%f442, %f262, %f267, %f442;
	fma.rn.f32 	%f441, %f262, %f268, %f441;
	fma.rn.f32 	%f440, %f262, %f269, %f440;
	fma.rn.f32 	%f439, %f262, %f270, %f439;
	fma.rn.f32 	%f438, %f262, %f271, %f438;
	fma.rn.f32 	%f437, %f262, %f272, %f437;
	fma.rn.f32 	%f436, %f262, %f273, %f436;
	fma.rn.f32 	%f435, %f262, %f274, %f435;
	fma.rn.f32 	%f434, %f263, %f267, %f434;
	fma.rn.f32 	%f433, %f263, %f268, %f433;
	fma.rn.f32 	%f432, %f263, %f269, %f432;
	fma.rn.f32 	%f431, %f263, %f270, %f431;
	fma.rn.f32 	%f430, %f263, %f271, %f430;
	fma.rn.f32 	%f429, %f263, %f272, %f429;
	fma.rn.f32 	%f428, %f263, %f273, %f428;
	fma.rn.f32 	%f427, %f263, %f274, %f427;
	fma.rn.f32 	%f426, %f264, %f267, %f426;
	fma.rn.f32 	%f425, %f264, %f268, %f425;
	fma.rn.f32 	%f424, %f264, %f269, %f424;
	fma.rn.f32 	%f423, %f264, %f270, %f423;
	fma.rn.f32 	%f422, %f264, %f271, %f422;
	fma.rn.f32 	%f421, %f264, %f272, %f421;
	fma.rn.f32 	%f420, %f264, %f273, %f420;
	fma.rn.f32 	%f419, %f264, %f274, %f419;
	fma.rn.f32 	%f418, %f265, %f267, %f418;
	fma.rn.f32 	%f417, %f265, %f268, %f417;
	fma.rn.f32 	%f416, %f265, %f269, %f416;
	fma.rn.f32 	%f415, %f265, %f270, %f415;
	fma.rn.f32 	%f414, %f265, %f271, %f414;
	fma.rn.f32 	%f413, %f265, %f272, %f413;
	fma.rn.f32 	%f412, %f265, %f273, %f412;
	fma.rn.f32 	%f411, %f265, %f274, %f411;
	fma.rn.f32 	%f410, %f266, %f267, %f410;
	fma.rn.f32 	%f409, %f266, %f268, %f409;
	fma.rn.f32 	%f408, %f266, %f269, %f408;
	fma.rn.f32 	%f407, %f266, %f270, %f407;
	fma.rn.f32 	%f406, %f266, %f271, %f406;
	fma.rn.f32 	%f405, %f266, %f272, %f405;
	fma.rn.f32 	%f404, %f266, %f273, %f404;
	fma.rn.f32 	%f403, %f266, %f274, %f403;
	add.s32 	%r232, %r232, 1;
	setp.ne.s32 	%p9, %r232, 16;
	@%p9 bra 	$L__BB0_11;
	ld.param.u32 	%r224, [_Z17classic_gemm_halfPK6__halfS1_Pfiii_param_5];
	bar.sync 	0;
	add.s32 	%r225, %r225, 16;
	setp.lt.s32 	%p10, %r225, %r224;
	@%p10 bra 	$L__BB0_2;
$L__BB0_13:
	ld.param.u32 	%r219, [_Z17classic_gemm_halfPK6__halfS1_Pfiii_param_4];
	ld.param.u64 	%rd59, [_Z17classic_gemm_halfPK6__halfS1_Pfiii_param_2];
	cvta.to.global.u64 	%rd40, %rd59;
	mov.u32 	%r204, %tid.y;
	shl.b32 	%r205, %r204, 3;
	mov.u32 	%r206, %ctaid.x;
	shl.b32 	%r207, %r206, 7;
	add.s32 	%r208, %r207, %r205;
	mov.u32 	%r209, %ctaid.y;
	shl.b32 	%r210, %r209, 7;
	mov.u32 	%r211, %tid.x;
	shl.b32 	%r212, %r211, 3;
	add.s32 	%r213, %r212, %r210;
	mad.lo.s32 	%r214, %r208, %r219, %r213;
	mul.wide.s32 	%rd41, %r214, 4;
	add.s64 	%rd42, %rd40, %rd41;
	st.global.f32 	[%rd42], %f466;
	st.global.f32 	[%rd42+4], %f465;
	st.global.f32 	[%rd42+8], %f464;
	st.global.f32 	[%rd42+12], %f463;
	st.global.f32 	[%rd42+16], %f462;
	st.global.f32 	[%rd42+20], %f461;
	st.global.f32 	[%rd42+24], %f460;
	st.global.f32 	[%rd42+28], %f459;
	mul.wide.s32 	%rd43, %r219, 4;
	add.s64 	%rd44, %rd42, %rd43;
	st.global.f32 	[%rd44], %f458;
	st.global.f32 	[%rd44+4], %f457;
	st.global.f32 	[%rd44+8], %f456;
	st.global.f32 	[%rd44+12], %f455;
	st.global.f32 	[%rd44+16], %f454;
	st.global.f32 	[%rd44+20], %f453;
	st.global.f32 	[%rd44+24], %f452;
	st.global.f32 	[%rd44+28], %f451;
	add.s64 	%rd45, %rd44, %rd43;
	st.global.f32 	[%rd45], %f450;
	st.global.f32 	[%rd45+4], %f449;
	st.global.f32 	[%rd45+8], %f448;
	st.global.f32 	[%rd45+12], %f447;
	st.global.f32 	[%rd45+16], %f446;
	st.global.f32 	[%rd45+20], %f445;
	st.global.f32 	[%rd45+24], %f444;
	st.global.f32 	[%rd45+28], %f443;
	add.s64 	%rd46, %rd45, %rd43;
	st.global.f32 	[%rd46], %f442;
	st.global.f32 	[%rd46+4], %f441;
	st.global.f32 	[%rd46+8], %f440;
	st.global.f32 	[%rd46+12], %f439;
	st.global.f32 	[%rd46+16], %f438;
	st.global.f32 	[%rd46+20], %f437;
	st.global.f32 	[%rd46+24], %f436;
	st.global.f32 	[%rd46+28], %f435;
	add.s64 	%rd47, %rd46, %rd43;
	st.global.f32 	[%rd47], %f434;
	st.global.f32 	[%rd47+4], %f433;
	st.global.f32 	[%rd47+8], %f432;
	st.global.f32 	[%rd47+12], %f431;
	st.global.f32 	[%rd47+16], %f430;
	st.global.f32 	[%rd47+20], %f429;
	st.global.f32 	[%rd47+24], %f428;
	st.global.f32 	[%rd47+28], %f427;
	add.s64 	%rd48, %rd47, %rd43;
	st.global.f32 	[%rd48], %f426;
	st.global.f32 	[%rd48+4], %f425;
	st.global.f32 	[%rd48+8], %f424;
	st.global.f32 	[%rd48+12], %f423;
	st.global.f32 	[%rd48+16], %f422;
	st.global.f32 	[%rd48+20], %f421;
	st.global.f32 	[%rd48+24], %f420;
	st.global.f32 	[%rd48+28], %f419;
	add.s64 	%rd49, %rd48, %rd43;
	st.global.f32 	[%rd49], %f418;
	st.global.f32 	[%rd49+4], %f417;
	st.global.f32 	[%rd49+8], %f416;
	st.global.f32 	[%rd49+12], %f415;
	st.global.f32 	[%rd49+16], %f414;
	st.global.f32 	[%rd49+20], %f413;
	st.global.f32 	[%rd49+24], %f412;
	st.global.f32 	[%rd49+28], %f411;
	add.s64 	%rd50, %rd49, %rd43;
	st.global.f32 	[%rd50], %f410;
	st.global.f32 	[%rd50+4], %f409;
	st.global.f32 	[%rd50+8], %f408;
	st.global.f32 	[%rd50+12], %f407;
	st.global.f32 	[%rd50+16], %f406;
	st.global.f32 	[%rd50+20], %f405;
	st.global.f32 	[%rd50+24], %f404;
	st.global.f32 	[%rd50+28], %f403;
	ret;

}
	// .globl	_Z9wmma_gemmPK6__halfS1_Pfiii
.visible .entry _Z9wmma_gemmPK6__halfS1_Pfiii(
	.param .u64 .ptr .align 1 _Z9wmma_gemmPK6__halfS1_Pfiii_param_0,
	.param .u64 .ptr .align 1 _Z9wmma_gemmPK6__halfS1_Pfiii_param_1,
	.param .u64 .ptr .align 1 _Z9wmma_gemmPK6__halfS1_Pfiii_param_2,
	.param .u32 _Z9wmma_gemmPK6__halfS1_Pfiii_param_3,
	.param .u32 _Z9wmma_gemmPK6__halfS1_Pfiii_param_4,
	.param .u32 _Z9wmma_gemmPK6__halfS1_Pfiii_param_5
)
{
	.reg .pred 	%p<17>;
	.reg .b32 	%r<149>;
	.reg .b32 	%f<205>;
	.reg .b64 	%rd<47>;

	ld.param.u64 	%rd5, [_Z9wmma_gemmPK6__halfS1_Pfiii_param_0];
	ld.param.u64 	%rd6, [_Z9wmma_gemmPK6__halfS1_Pfiii_param_1];
	ld.param.u32 	%r37, [_Z9wmma_gemmPK6__halfS1_Pfiii_param_4];
	ld.param.u32 	%r38, [_Z9wmma_gemmPK6__halfS1_Pfiii_param_5];
	cvta.to.global.u64 	%rd1, %rd6;
	cvta.to.global.u64 	%rd2, %rd5;
	mov.u32 	%r1, %ctaid.y;
	mov.u32 	%r2, %ctaid.x;
	setp.lt.s32 	%p2, %r38, 1;
	mov.f32 	%f133, 0f00000000;
	mov.f32 	%f134, %f133;
	mov.f32 	%f135, %f133;
	mov.f32 	%f136, %f133;
	mov.f32 	%f137, %f133;
	mov.f32 	%f138, %f133;
	mov.f32 	%f139, %f133;
	mov.f32 	%f140, %f133;
	@%p2 bra 	$L__BB1_17;
	ld.param.u32 	%r136, [_Z9wmma_gemmPK6__halfS1_Pfiii_param_3];
	shl.b32 	%r40, %r1, 4;
	shl.b32 	%r42, %r2, 4;
	setp.lt.s32 	%p3, %r40, %r136;
	setp.lt.s32 	%p4, %r42, %r37;
	and.pred  	%p1, %p3, %p4;
	mul.lo.s32 	%r143, %r38, %r40;
	cvt.u64.u32 	%rd3, %r42;
	add.s32 	%r43, %r38, -1;
	shr.u32 	%r44, %r43, 4;
	add.s32 	%r4, %r44, 1;
	and.b32  	%r5, %r4, 3;
	setp.lt.u32 	%p5, %r38, 49;
	mov.b32 	%r145, 0;
	mov.f32 	%f133, 0f00000000;
	@%p5 bra 	$L__BB1_12;
	mul.lo.s32 	%r142, %r37, 48;
	shl.b32 	%r141, %r37, 5;
	shl.b32 	%r140, %r37, 4;
	and.b32  	%r46, %r4, 536870908;
	neg.s32 	%r138, %r46;
	mov.f32 	%f133, 0f00000000;
	mov.b32 	%r139, 0;
	not.pred 	%p6, %p1;
	mov.f32 	%f134, %f133;
	mov.f32 	%f135, %f133;
	mov.f32 	%f136, %f133;
	mov.f32 	%f137, %f133;
	mov.f32 	%f138, %f133;
	mov.f32 	%f139, %f133;
	mov.f32 	%f140, %f133;
	mov.u32 	%r145, %r139;
$L__BB1_3:
	@%p6 bra 	$L__BB1_5;
	mul.wide.u32 	%rd7, %r143, 2;
	add.s64 	%rd8, %rd2, %rd7;
	cvt.s64.s32 	%rd9, %r139;
	add.s64 	%rd10, %rd9, %rd3;
	shl.b64 	%rd11, %rd10, 1;
	add.s64 	%rd12, %rd1, %rd11;
	wmma.load.a.sync.aligned.row.m16n16k16.global.f16 	{%r47, %r48, %r49, %r50, %r51, %r52, %r53, %r54}, [%rd8], %r38;
	wmma.load.b.sync.aligned.row.m16n16k16.global.f16 	{%r55, %r56, %r57, %r58, %r59, %r60, %r61, %r62}, [%rd12], %r37;
	wmma.mma.sync.aligned.row.row.m16n16k16.f32.f32 {%f140, %f139, %f138, %f137, %f136, %f135, %f134, %f133}, {%r47, %r48, %r49, %r50, %r51, %r52, %r53, %r54}, {%r55, %r56, %r57, %r58, %r59, %r60, %r61, %r62}, {%f140, %f139, %f138, %f137, %f136, %f135, %f134, %f133};
$L__BB1_5:
	@%p6 bra 	$L__BB1_7;
	mul.wide.u32 	%rd13, %r143, 2;
	add.s64 	%rd14, %rd2, %rd13;
	add.s64 	%rd15, %rd14, 32;
	cvt.s64.s32 	%rd16, %r140;
	add.s64 	%rd17, %rd16, %rd3;
	shl.b64 	%rd18, %rd17, 1;
	add.s64 	%rd19, %rd1, %rd18;
	wmma.load.a.sync.aligned.row.m16n16k16.global.f16 	{%r63, %r64, %r65, %r66, %r67, %r68, %r69, %r70}, [%rd15], %r38;
	wmma.load.b.sync.aligned.row.m16n16k16.global.f16 	{%r71, %r72, %r73, %r74, %r75, %r76, %r77, %r78}, [%rd19], %r37;
	wmma.mma.sync.aligned.row.row.m16n16k16.f32.f32 {%f140, %f139, %f138, %f137, %f136, %f135, %f134, %f133}, {%r63, %r64, %r65, %r66, %r67, %r68, %r69, %r70}, {%r71, %r72, %r73, %r74, %r75, %r76, %r77, %r78}, {%f140, %f139, %f138, %f137, %f136, %f135, %f134, %f133};
$L__BB1_7:
	@%p6 bra 	$L__BB1_9;
	mul.wide.u32 	%rd20, %r143, 2;
	add.s64 	%rd21, %rd2, %rd20;
	add.s64 	%rd22, %rd21, 64;
	cvt.s64.s32 	%rd23, %r141;
	add.s64 	%rd24, %rd23, %rd3;
	shl.b64 	%rd25, %rd24, 1;
	add.s64 	%rd26, %rd1, %rd25;
	wmma.load.a.sync.aligned.row.m16n16k16.global.f16 	{%r79, %r80, %r81, %r82, %r83, %r84, %r85, %r86}, [%rd22], %r38;
	wmma.load.b.sync.aligned.row.m16n16k16.global.f16 	{%r87, %r88, %r89, %r90, %r91, %r92, %r93, %r94}, [%rd26], %r37;
	wmma.mma.sync.aligned.row.row.m16n16k16.f32.f32 {%f140, %f139, %f138, %f137, %f136, %f135, %f134, %f133}, {%r79, %r80, %r81, %r82, %r83, %r84, %r85, %r86}, {%r87, %r88, %r89, %r90, %r91, %r92, %r93, %r94}, {%f140, %f139, %f138, %f137, %f136, %f135, %f134, %f133};
$L__BB1_9:
	@%p6 bra 	$L__BB1_11;
	mul.wide.u32 	%rd27, %r143, 2;
	add.s64 	%rd28, %rd2, %rd27;
	add.s64 	%rd29, %rd28, 96;
	cvt.s64.s32 	%rd30, %r142;
	add.s64 	%rd31, %rd30, %rd3;
	shl.b64 	%rd32, %rd31, 1;
	add.s64 	%rd33, %rd1, %rd32;
	wmma.load.a.sync.aligned.row.m16n16k16.global.f16 	{%r95, %r96, %r97, %r98, %r99, %r100, %r101, %r102}, [%rd29], %r38;
	wmma.load.b.sync.aligned.row.m16n16k16.global.f16 	{%r103, %r104, %r105, %r106, %r107, %r108, %r109, %r110}, [%rd33], %r37;
	wmma.mma.sync.aligned.row.row.m16n16k16.f32.f32 {%f140, %f139, %f138, %f137, %f136, %f135, %f134, %f133}, {%r95, %r96, %r97, %r98, %r99, %r100, %r101, %r102}, {%r103, %r104, %r105, %r106, %r107, %r108, %r109, %r110}, {%f140, %f139, %f138, %f137, %f136, %f135, %f134, %f133};
$L__BB1_11:
	add.s32 	%r145, %r145, 64;
	add.s32 	%r143, %r143, 64;
	shl.b32 	%r111, %r37, 6;
	add.s32 	%r142, %r142, %r111;
	add.s32 	%r141, %r141, %r111;
	add.s32 	%r140, %r140, %r111;
	add.s32 	%r139, %r139, %r111;
	add.s32 	%r138, %r138, 4;
	setp.ne.s32 	%p10, %r138, 0;
	@%p10 bra 	$L__BB1_3;
$L__BB1_12:
	setp.eq.s32 	%p11, %r5, 0;
	@%p11 bra 	$L__BB1_17;
	mul.lo.s32 	%r148, %r145, %r37;
	mov.u32 	%r112, %ctaid.y;
	mul.lo.s32 	%r113, %r112, %r38;
	shl.b32 	%r114, %r113, 4;
	add.s32 	%r147, %r145, %r114;
	neg.s32 	%r146, %r5;
	not.pred 	%p12, %p1;
$L__BB1_14:
	.pragma "nounroll";
	@%p12 bra 	$L__BB1_16;
	mul.wide.u32 	%rd34, %r147, 2;
	add.s64 	%rd35, %rd2, %rd34;
	cvt.s64.s32 	%rd36, %r148;
	add.s64 	%rd37, %rd36, %rd3;
	shl.b64 	%rd38, %rd37, 1;
	add.s64 	%rd39, %rd1, %rd38;
	wmma.load.a.sync.aligned.row.m16n16k16.global.f16 	{%r115, %r116, %r117, %r118, %r119, %r120, %r121, %r122}, [%rd35], %r38;
	wmma.load.b.sync.aligned.row.m16n16k16.global.f16 	{%r123, %r124, %r125, %r126, %r127, %r128, %r129, %r130}, [%rd39], %r37;
	wmma.mma.sync.aligned.row.row.m16n16k16.f32.f32 {%f140, %f139, %f138, %f137, %f136, %f135, %f134, %f133}, {%r115, %r116, %r117, %r118, %r119, %r120, %r121, %r122}, {%r123, %r124, %r125, %r126, %r127, %r128, %r129, %r130}, {%f140, %f139, %f138, %f137, %f136, %f135, %f134, %f133};
$L__BB1_16:
	shl.b32 	%r131, %r37, 4;
	add.s32 	%r148, %r148, %r131;
	add.s32 	%r147, %r147, 16;
	add.s32 	%r146, %r146, 1;
	setp.ne.s32 	%p13, %r146, 0;
	@%p13 bra 	$L__BB1_14;
$L__BB1_17:
	ld.param.u32 	%r137, [_Z9wmma_gemmPK6__halfS1_Pfiii_param_3];
	mov.u32 	%r132, %ctaid.y;
	shl.b32 	%r34, %r132, 4;
	setp.ge.s32 	%p14, %r34, %r137;
	mov.u32 	%r133, %ctaid.x;
	shl.b32 	%r35, %r133, 4;
	setp.ge.s32 	%p15, %r35, %r37;
	or.pred  	%p16, %p14, %p15;
	@%p16 bra 	$L__BB1_19;
	ld.param.u64 	%rd46, [_Z9wmma_gemmPK6__halfS1_Pfiii_param_2];
	mul.lo.s32 	%r135, %r37, %r34;
	cvt.u64.u32 	%rd40, %r135;
	cvt.u64.u32 	%rd41, %r35;
	add.s64 	%rd42, %rd40, %rd41;
	cvta.to.global.u64 	%rd43, %rd46;
	shl.b64 	%rd44, %rd42, 2;
	add.s64 	%rd45, %rd43, %rd44;
	wmma.store.d.sync.aligned.row.m16n16k16.global.f32 	[%rd45], {%f140, %f139, %f138, %f137, %f136, %f135, %f134, %f133}, %r37;
$L__BB1_19:
	ret;

}


// ===== COMPILED SASS (sm_100) =====

	.target	sm_100

	.elftype	@"ET_EXEC"


//--------------------- .note.nv.tkinfo           --------------------------
	.section	.note.nv.tkinfo,"",@"SHT_NOTE"
	.sectionflags	@"SHF_NOTE_NV_TKINFO"
	.tkinfo
        /*0018*/ 	.word	0x00000002
        /*0030*/ 	.string	""
        /*0030*/ 	.string	"ptxas"
        /*0030*/ 	.string	"Cuda compilation tools, release 13.0, V13.0.88"
        /*0030*/ 	.string	"Build cuda_13.0.r13.0/compiler.36424714_0"
        /*0030*/ 	.string	"-arch sm_100 -m 64 "



//--------------------- .note.nv.cuinfo           --------------------------
	.section	.note.nv.cuinfo,"",@"SHT_NOTE"
	.sectionflags	@"SHF_NOTE_NV_CUINFO"
        /*0018*/ 	.short	0x0002
        /*001a*/ 	.short	0x0064
        /*001c*/ 	.short	0x0082
	.zero		2


//--------------------- .nv.info                  --------------------------
	.section	.nv.info,"",@"SHT_CUDA_INFO"
	.align	4


	//----- nvinfo : EIATTR_REGCOUNT
	.align		4
        /*0000*/ 	.byte	0x04, 0x2f
        /*0002*/ 	.short	(.L_1 - .L_0)
	.align		4
.L_0:
        /*0004*/ 	.word	index@(_Z17classic_gemm_halfPK6__halfS1_Pfiii)
        /*0008*/ 	.word	0x00000060


	//----- nvinfo : EIATTR_FRAME_SIZE
	.align		4
.L_1:
        /*000c*/ 	.byte	0x04, 0x11
        /*000e*/ 	.short	(.L_3 - .L_2)
	.align		4
.L_2:
        /*0010*/ 	.word	index@(_Z17classic_gemm_halfPK6__halfS1_Pfiii)
        /*0014*/ 	.word	0x00000000


	//----- nvinfo : EIATTR_REGCOUNT
	.align		4
.L_3:
        /*0018*/ 	.byte	0x04, 0x2f
        /*001a*/ 	.short	(.L_5 - .L_4)
	.align		4
.L_4:
        /*001c*/ 	.word	index@(_Z9wmma_gemmPK6__halfS1_Pfiii)
        /*0020*/ 	.word	0x0000001e


	//----- nvinfo : EIATTR_FRAME_SIZE
	.align		4
.L_5:
        /*0024*/ 	.byte	0x04, 0x11
        /*0026*/ 	.short	(.L_7 - .L_6)
	.align		4
.L_6:
        /*0028*/ 	.word	index@(_Z9wmma_gemmPK6__halfS1_Pfiii)
        /*002c*/ 	.word	0x00000000


	//----- nvinfo : EIATTR_MIN_STACK_SIZE
	.align		4
.L_7:
        /*0030*/ 	.byte	0x04, 0x12
        /*0032*/ 	.short	(.L_9 - .L_8)
	.align		4
.L_8:
        /*0034*/ 	.word	index@(_Z9wmma_gemmPK6__halfS1_Pfiii)
        /*0038*/ 	.word	0x00000000


	//----- nvinfo : EIATTR_MIN_STACK_SIZE
	.align		4
.L_9:
        /*003c*/ 	.byte	0x04, 0x12
        /*003e*/ 	.short	(.L_11 - .L_10)
	.align		4
.L_10:
        /*0040*/ 	.word	index@(_Z17classic_gemm_halfPK6__halfS1_Pfiii)
        /*0044*/ 	.word	0x00000000
.L_11:


//--------------------- .nv.compat                --------------------------
	.section	.nv.compat,"",@"SHT_CUDA_COMPAT_INFO"
	.align	4
        /*0000*/ 	.byte	0x02, 0x09, 0x00, 0x00, 0x02, 0x02, 0x01, 0x00, 0x02, 0x05, 0x05, 0x00, 0x03, 0x07, 0x01, 0x01
        /*0010*/ 	.byte	0x02, 0x03, 0x00, 0x00, 0x02, 0x06, 0x01, 0x00, 0x04, 0x0b, 0x08, 0x00, 0x09, 0x00, 0x00, 0x00
        /*0020*/ 	.byte	0x00, 0x00, 0x00, 0x00


//--------------------- .nv.info._Z9wmma_gemmPK6__halfS1_Pfiii --------------------------
	.section	.nv.info._Z9wmma_gemmPK6__halfS1_Pfiii,"",@"SHT_CUDA_INFO"
	.sectionflags	@""
	.align	4


	//----- nvinfo : EIATTR_CUDA_API_VERSION
	.align		4
        /*0000*/ 	.byte	0x04, 0x37
        /*0002*/ 	.short	(.L_13 - .L_12)
.L_12:
        /*0004*/ 	.word	0x00000082


	//----- nvinfo : EIATTR_KPARAM_INFO
	.align		4
.L_13:
        /*0008*/ 	.byte	0x04, 0x17
        /*000a*/ 	.short	(.L_15 - .L_14)
.L_14:
        /*000c*/ 	.word	0x00000000
        /*0010*/ 	.short	0x0005
        /*0012*/ 	.short	0x0020
        /*0014*/ 	.byte	0x00, 0xf0, 0x11, 0x00


	//----- nvinfo : EIATTR_KPARAM_INFO
	.align		4
.L_15:
        /*0018*/ 	.byte	0x04, 0x17
        /*001a*/ 	.short	(.L_17 - .L_16)
.L_16:
        /*001c*/ 	.word	0x00000000
        /*0020*/ 	.short	0x0004
        /*0022*/ 	.short	0x001c
        /*0024*/ 	.byte	0x00, 0xf0, 0x11, 0x00


	//----- nvinfo : EIATTR_KPARAM_INFO
	.align		4
.L_17:
        /*0028*/ 	.byte	0x04, 0x17
        /*002a*/ 	.short	(.L_19 - .L_18)
.L_18:
        /*002c*/ 	.word	0x00000000
        /*0030*/ 	.short	0x0003
        /*0032*/ 	.short	0x0018
        /*0034*/ 	.byte	0x00, 0xf0, 0x11, 0x00


	//----- nvinfo : EIATTR_KPARAM_INFO
	.align		4
.L_19:
        /*0038*/ 	.byte	0x04, 0x17
        /*003a*/ 	.short	(.L_21 - .L_20)
.L_20:
        /*003c*/ 	.word	0x00000000
        /*0040*/ 	.short	0x0002
        /*0042*/ 	.short	0x0010
        /*0044*/ 	.byte	0x00, 0xf5, 0x21, 0x00


	//----- nvinfo : EIATTR_KPARAM_INFO
	.align		4
.L_21:
        /*0048*/ 	.byte	0x04, 0x17
        /*004a*/ 	.short	(.L_23 - .L_22)
.L_22:
        /*004c*/ 	.word	0x00000000
        /*0050*/ 	.short	0x0001
        /*0052*/ 	.short	0x0008
        /*0054*/ 	.byte	0x00, 0xf5, 0x21, 0x00


	//----- nvinfo : EIATTR_KPARAM_INFO
	.align		4
.L_23:
        /*0058*/ 	.byte	0x04, 0x17
        /*005a*/ 	.short	(.L_25 - .L_24)
.L_24:
        /*005c*/ 	.word	0x00000000
        /*0060*/ 	.short	0x0000
        /*0062*/ 	.short	0x0000
        /*0064*/ 	.byte	0x00, 0xf5, 0x21, 0x00


	//----- nvinfo : EIATTR_SPARSE_MMA_MASK
	.align		4
.L_25:
        /*0068*/ 	.byte	0x03, 0x50
        /*006a*/ 	.short	0x0000


	//----- nvinfo : EIATTR_WMMA_USED
	.align		4
        /*006c*/ 	.byte	0x01, 0x2b
	.zero		2


	//----- nvinfo : EIATTR_MAXREG_COUNT
	.align		4
        /*0070*/ 	.byte	0x03, 0x1b
        /*0072*/ 	.short	0x00ff


	//----- nvinfo : EIATTR_MERCURY_ISA_VERSION
	.align		4
        /*0074*/ 	.byte	0x03, 0x5f
        /*0076*/ 	.short	0x0101


	//----- nvinfo : EIATTR_VRC_CTA_INIT_COUNT
	.align		4
        /*0078*/ 	.byte	0x02, 0x4a
	.zero		1
	.zero		1


	//----- nvinfo : EIATTR_EXIT_INSTR_OFFSETS
	.align		4
        /*007c*/ 	.byte	0x04, 0x1c
        /*007e*/ 	.short	(.L_27 - .L_26)


	//   ....[0]....
.L_26:
        /*0080*/ 	.word	0x00000fe0


	//   ....[1]....
        /*0084*/ 	.word	0x00001120


	//----- nvinfo : EIATTR_CBANK_PARAM_SIZE
	.align		4
.L_27:
        /*0088*/ 	.byte	0x03, 0x19
        /*008a*/ 	.short	0x0024


	//----- nvinfo : EIATTR_PARAM_CBANK
	.align		4
        /*008c*/ 	.byte	0x04, 0x0a
        /*008e*/ 	.short	(.L_29 - .L_28)
	.align		4
.L_28:
        /*0090*/ 	.word	index@(.nv.constant0._Z9wmma_gemmPK6__halfS1_Pfiii)
        /*0094*/ 	.short	0x0380
        /*0096*/ 	.short	0x0024


	//----- nvinfo : EIATTR_SW_WAR
	.align		4
.L_29:
        /*0098*/ 	.byte	0x04, 0x36
        /*009a*/ 	.short	(.L_31 - .L_30)
.L_30:
        /*009c*/ 	.word	0x00000008
.L_31:


//--------------------- .nv.info._Z17classic_gemm_halfPK6__halfS1_Pfiii --------------------------
	.section	.nv.info._Z17classic_gemm_halfPK6__halfS1_Pfiii,"",@"SHT_CUDA_INFO"
	.sectionflags	@""
	.align	4


	//----- nvinfo : EIATTR_CUDA_API_VERSION
	.align		4
        /*0000*/ 	.byte	0x04, 0x37
        /*0002*/ 	.short	(.L_33 - .L_32)
.L_32:
        /*0004*/ 	.word	0x00000082


	//----- nvinfo : EIATTR_KPARAM_INFO
	.align		4
.L_33:
        /*0008*/ 	.byte	0x04, 0x17
        /*000a*/ 	.short	(.L_35 - .L_34)
.L_34:
        /*000c*/ 	.word	0x00000000
        /*0010*/ 	.short	0x0005
        /*0012*/ 	.short	0x0020
        /*0014*/ 	.byte	0x00, 0xf0, 0x11, 0x00


	//----- nvinfo : EIATTR_KPARAM_INFO
	.align		4
.L_35:
        /*0018*/ 	.byte	0x04, 0x17
        /*001a*/ 	.short	(.L_37 - .L_36)
.L_36:
        /*001c*/ 	.word	0x00000000
        /*0020*/ 	.short	0x0004
        /*0022*/ 	.short	0x001c
        /*0024*/ 	.byte	0x00, 0xf0, 0x11, 0x00


	//----- nvinfo : EIATTR_KPARAM_INFO
	.align		4
.L_37:
        /*0028*/ 	.byte	0x04, 0x17
        /*002a*/ 	.short	(.L_39 - .L_38)
.L_38:
        /*002c*/ 	.word	0x00000000
        /*0030*/ 	.short	0x0003
        /*0032*/ 	.short	0x0018
        /*0034*/ 	.byte	0x00, 0xf0, 0x11, 0x00


	//----- nvinfo : EIATTR_KPARAM_INFO
	.align		4
.L_39:
        /*0038*/ 	.byte	0x04, 0x17
        /*003a*/ 	.short	(.L_41 - .L_40)
.L_40:
        /*003c*/ 	.word	0x00000000
        /*0040*/ 	.short	0x0002
        /*0042*/ 	.short	0x0010
        /*0044*/ 	.byte	0x00, 0xf5, 0x21, 0x00


	//----- nvinfo : EIATTR_KPARAM_INFO
	.align		4
.L_41:
        /*0048*/ 	.byte	0x04, 0x17
        /*004a*/ 	.short	(.L_43 - .L_42)
.L_42:
        /*004c*/ 	.word	0x00000000
        /*0050*/ 	.short	0x0001
        /*0052*/ 	.short	0x0008
        /*0054*/ 	.byte	0x00, 0xf5, 0x21, 0x00


	//----- nvinfo : EIATTR_KPARAM_INFO
	.align		4
.L_43:
        /*0058*/ 	.byte	0x04, 0x17
        /*005a*/ 	.short	(.L_45 - .L_44)
.L_44:
        /*005c*/ 	.word	0x00000000
        /*0060*/ 	.short	0x0000
        /*0062*/ 	.short	0x0000
        /*0064*/ 	.byte	0x00, 0xf5, 0x21, 0x00


	//----- nvinfo : EIATTR_SPARSE_MMA_MASK
	.align		4
.L_45:
        /*0068*/ 	.byte	0x03, 0x50
        /*006a*/ 	.short	0x0000


	//----- nvinfo : EIATTR_MAXREG_COUNT
	.align		4
        /*006c*/ 	.byte	0x03, 0x1b
        /*006e*/ 	.short	0x00ff


	//----- nvinfo : EIATTR_NUM_BARRIERS
	.align		4
        /*0070*/ 	.byte	0x02, 0x4c
        /*0072*/ 	.byte	0x01
	.zero		1


	//----- nvinfo : EIATTR_MERCURY_ISA_VERSION
	.align		4
        /*0074*/ 	.byte	0x03, 0x5f
        /*0076*/ 	.short	0x0101


	//----- nvinfo : EIATTR_VRC_CTA_INIT_COUNT
	.align		4
        /*0078*/ 	.byte	0x02, 0x4a
	.zero		1
	.zero		1


	//----- nvinfo : EIATTR_EXIT_INSTR_OFFSETS
	.align		4
        /*007c*/ 	.byte	0x04, 0x1c
        /*007e*/ 	.short	(.L_47 - .L_46)


	//   ....[0]....
.L_46:
        /*0080*/ 	.word	0x00001bf0


	//----- nvinfo : EIATTR_CRS_STACK_SIZE
	.align		4
.L_47:
        /*0084*/ 	.byte	0x04, 0x1e
        /*0086*/ 	.short	(.L_49 - .L_48)
.L_48:
        /*0088*/ 	.word	0x00000000


	//----- nvinfo : EIATTR_CBANK_PARAM_SIZE
	.align		4
.L_49:
        /*008c*/ 	.byte	0x03, 0x19
        /*008e*/ 	.short	0x0024


	//----- nvinfo : EIATTR_PARAM_CBANK
	.align		4
        /*0090*/ 	.byte	0x04, 0x0a
        /*0092*/ 	.short	(.L_51 - .L_50)
	.align		4
.L_50:
        /*0094*/ 	.word	index@(.nv.constant0._Z17classic_gemm_halfPK6__halfS1_Pfiii)
        /*0098*/ 	.short	0x0380
        /*009a*/ 	.short	0x0024


	//----- nvinfo : EIATTR_SW_WAR
	.align		4
.L_51:
        /*009c*/ 	.byte	0x04, 0x36
        /*009e*/ 	.short	(.L_53 - .L_52)
.L_52:
        /*00a0*/ 	.word	0x00000008
.L_53:


//--------------------- .nv.callgraph             --------------------------
	.section	.nv.callgraph,"",@"SHT_CUDA_CALLGRAPH"
	.align	4
	.sectionentsize	8
	.align		4
        /*0000*/ 	.word	0x00000000
	.align		4
        /*0004*/ 	.word	0xffffffff
	.align		4
        /*0008*/ 	.word	0x00000000
	.align		4
        /*000c*/ 	.word	0xfffffffe
	.align		4
        /*0010*/ 	.word	0x00000000
	.align		4
        /*0014*/ 	.word	0xfffffffd
	.align		4
        /*0018*/ 	.word	0x00000000
	.align		4
        /*001c*/ 	.word	0xfffffffc


//--------------------- .text._Z9wmma_gemmPK6__halfS1_Pfiii --------------------------
	.section	.text._Z9wmma_gemmPK6__halfS1_Pfiii,"ax",@progbits
	.align	128
        .global         _Z9wmma_gemmPK6__halfS1_Pfiii
        .type           _Z9wmma_gemmPK6__halfS1_Pfiii,@function
        .size           _Z9wmma_gemmPK6__halfS1_Pfiii,(.L_x_19 - _Z9wmma_gemmPK6__halfS1_Pfiii)
        .other          _Z9wmma_gemmPK6__halfS1_Pfiii,@"STO_CUDA_ENTRY STV_DEFAULT"
_Z9wmma_gemmPK6__halfS1_Pfiii:
.text._Z9wmma_gemmPK6__halfS1_Pfiii:
[----:B------:R-:W-:Y:S01]  /*0000*/  LDC R1, c[0x0][0x37c] ;  /* 0x0000df00ff017b82 */ /* 0x000fe20000000800 */
[----:B------:R-:W0:Y:S01]  /*0010*/  LDCU UR8, c[0x0][0x3a0] ;  /* 0x00007400ff0877ac */ /* 0x000e220008000800 */
[----:B------:R-:W-:Y:S02]  /*0020*/  CS2R R10, SRZ ;  /* 0x00000000000a7805 */ /* 0x000fe4000001ff00 */
[----:B------:R-:W-:Y:S02]  /*0030*/  CS2R R8, SRZ ;  /* 0x0000000000087805 */ /* 0x000fe4000001ff00 */
[----:B------:R-:W-:Y:S02]  /*0040*/  CS2R R6, SRZ ;  /* 0x0000000000067805 */ /* 0x000fe4000001ff00 */
[----:B------:R-:W-:Y:S01]  /*0050*/  CS2R R4, SRZ ;  /* 0x0000000000047805 */ /* 0x000fe2000001ff00 */
[----:B------:R-:W1:Y:S01]  /*0060*/  LDCU.64 UR12, c[0x0][0x358] ;  /* 0x00006b00ff0c77ac */ /* 0x000e620008000a00 */
[----:B0-----:R-:W-:-:S09]  /*0070*/  UISETP.GE.AND UP0, UPT, UR8, 0x1, UPT ;  /* 0x000000010800788c */ /* 0x001fd2000bf06270 */
[----:B-1----:R-:W-:Y:S05]  /*0080*/  BRA.U !UP0, `(.L_x_0) ;  /* 0x0000000d08b87547 */ /* 0x002fea000b800000 */
[----:B------:R-:W0:Y:S01]  /*0090*/  S2UR UR6, SR_CTAID.X ;  /* 0x00000000000679c3 */ /* 0x000e220000002500 */
[----:B------:R-:W1:Y:S01]  /*00a0*/  LDCU.64 UR10, c[0x0][0x398] ;  /* 0x00007300ff0a77ac */ /* 0x000e620008000a00 */
[----:B------:R-:W-:Y:S01]  /*00b0*/  IMAD.MOV.U32 R11, RZ, RZ, RZ ;  /* 0x000000ffff0b7224 */ /* 0x000fe200078e00ff */
[----:B------:R-:W-:Y:S02]  /*00c0*/  UISETP.GE.U32.AND UP1, UPT, UR8, 0x31, UPT ;  /* 0x000000310800788c */ /* 0x000fe4000bf26070 */
[----:B------:R-:W-:-:S03]  /*00d0*/  UIADD3 UR5, UPT, UPT, UR8, -0x1, URZ ;  /* 0xffffffff08057890 */ /* 0x000fc6000fffe0ff */
[----:B------:R-:W2:Y:S01]  /*00e0*/  S2UR UR4, SR_CTAID.Y ;  /* 0x00000000000479c3 */ /* 0x000ea20000002600 */
[----:B------:R-:W-:Y:S02]  /*00f0*/  ULEA.HI UR7, UR5, 0x1, URZ, 0x1c ;  /* 0x0000000105077891 */ /* 0x000fe4000f8fe0ff */
[----:B0-----:R-:W-:-:S04]  /*0100*/  USHF.L.U32 UR6, UR6, 0x4, URZ ;  /* 0x0000000406067899 */ /* 0x001fc800080006ff */
[----:B-1----:R-:W-:Y:S02]  /*0110*/  UISETP.GE.AND UP0, UPT, UR6, UR11, UPT ;  /* 0x0000000b0600728c */ /* 0x002fe4000bf06270 */
[----:B--2---:R-:W-:-:S04]  /*0120*/  USHF.L.U32 UR4, UR4, 0x4, URZ ;  /* 0x0000000404047899 */ /* 0x004fc800080006ff */
[----:B------:R-:W-:Y:S02]  /*0130*/  UIMAD UR5, UR4, UR8, URZ ;  /* 0x00000008040572a4 */ /* 0x000fe4000f8e02ff */
[----:B------:R-:W-:-:S03]  /*0140*/  UISETP.LT.AND UP0, UPT, UR4, UR10, !UP0 ;  /* 0x0000000a0400728c */ /* 0x000fc6000c701270 */
[----:B------:R-:W-:Y:S01]  /*0150*/  UMOV UR4, URZ ;  /* 0x000000ff00047c82 */ /* 0x000fe20008000000 */
[----:B------:R-:W-:Y:S07]  /*0160*/  BRA.U !UP1, `(.L_x_1) ;  /* 0x00000009099c7547 */ /* 0x000fee000b800000 */
[----:B------:R-:W0:Y:S01]  /*0170*/  LDC R0, c[0x0][0x3a0] ;  /* 0x0000e800ff007b82 */ /* 0x000e220000000800 */
[----:B------:R-:W-:Y:S01]  /*0180*/  ULOP3.LUT UR7, UR7, 0x1ffffffc, URZ, 0xc0, !UPT ;  /* 0x1ffffffc07077892 */ /* 0x000fe2000f8ec0ff */
[----:B------:R-:W-:Y:S02]  /*0190*/  CS2R R10, SRZ ;  /* 0x00000000000a7805 */ /* 0x000fe4000001ff00 */
[----:B------:R-:W-:Y:S02]  /*01a0*/  CS2R R8, SRZ ;  /* 0x0000000000087805 */ /* 0x000fe4000001ff00 */
[----:B------:R-:W-:Y:S02]  /*01b0*/  CS2R R6, SRZ ;  /* 0x0000000000067805 */ /* 0x000fe4000001ff00 */
[----:B------:R-:W-:Y:S01]  /*01c0*/  CS2R R4, SRZ ;  /* 0x0000000000047805 */ /* 0x000fe2000001ff00 */
[----:B------:R-:W-:Y:S01]  /*01d0*/  UMOV UR8, UR5 ;  /* 0x0000000500087c82 */ /* 0x000fe20008000000 */
[----:B------:R-:W-:Y:S01]  /*01e0*/  UIMAD UR15, UR11, 0x30, URZ ;  /* 0x000000300b0f78a4 */ /* 0x000fe2000f8e02ff */
[----:B------:R-:W1:Y:S01]  /*01f0*/  LDC R2, c[0x0][0x39c] ;  /* 0x0000e700ff027b82 */ /* 0x000e620000000800 */
[----:B------:R-:W-:-:S02]  /*0200*/  USHF.L.U32 UR16, UR11, 0x5, URZ ;  /* 0x000000050b107899 */ /* 0x000fc400080006ff */
[----:B------:R-:W-:Y:S01]  /*0210*/  USHF.L.U32 UR9, UR11, 0x4, URZ ;  /* 0x000000040b097899 */ /* 0x000fe200080006ff */
[----:B------:R-:W2:Y:S01]  /*0220*/  LDCU UR14, c[0x0][0x39c] ;  /* 0x00007380ff0e77ac */ /* 0x000ea20008000800 */
[----:B------:R-:W3:Y:S01]  /*0230*/  LDCU.64 UR18, c[0x0][0x380] ;  /* 0x00007000ff1277ac */ /* 0x000ee20008000a00 */
[----:B------:R-:W4:Y:S01]  /*0240*/  LDCU.64 UR20, c[0x0][0x388] ;  /* 0x00007100ff1477ac */ /* 0x000f220008000a00 */
[----:B------:R-:W-:Y:S01]  /*0250*/  UIADD3 UR7, UPT, UPT, -UR7, URZ, URZ ;  /* 0x000000ff07077290 */ /* 0x000fe2000fffe1ff */
[----:B------:R-:W-:Y:S01]  /*0260*/  UMOV UR5, URZ ;  /* 0x000000ff00057c82 */ /* 0x000fe20008000000 */
[----:B------:R-:W-:-:S10]  /*0270*/  UMOV UR4, URZ ;  /* 0x000000ff00047c82 */ /* 0x000fd40008000000 */
.L_x_6:
[----:B------:R-:W-:Y:S05]  /*0280*/  BRA.U !UP0, `(.L_x_2) ;  /* 0x0000000108887547 */ /* 0x000fea000b800000 */
[----:B------:R-:W5:Y:S01]  /*0290*/  S2R R19, SR_LANEID ;  /* 0x0000000000137919 */ /* 0x000f620000000000 */
[----:B------:R-:W-:Y:S01]  /*02a0*/  UIADD3 UR10, UP1, UPT, UR6, UR5, URZ ;  /* 0x00000005060a7290 */ /* 0x000fe2000ff3e0ff */
[----:B-1----:R-:W-:Y:S01]  /*02b0*/  SHF.R.U32.HI R14, RZ, 0x1, R2 ;  /* 0x00000001ff0e7819 */ /* 0x002fe20000011602 */
[----:B------:R-:W-:Y:S02]  /*02c0*/  IMAD.MOV.U32 R13, RZ, RZ, RZ ;  /* 0x000000ffff0d7224 */ /* 0x000fe400078e00ff */
[----:B------:R-:W-:Y:S02]  /*02d0*/  ULEA.HI.X.SX32 UR11, UR5, URZ, 0x1, UP1 ;  /* 0x000000ff050b7291 */ /* 0x000fe400088f0eff */
[----:B----4-:R-:W-:-:S04]  /*02e0*/  ULEA UR17, UP1, UR10, UR20, 0x1 ;  /* 0x000000140a117291 */ /* 0x010fc8000f8208ff */
[----:B------:R-:W-:Y:S01]  /*02f0*/  ULEA.HI.X UR10, UR10, UR21, UR11, 0x1, UP1 ;  /* 0x000000150a0a7291 */ /* 0x000fe200088f0c0b */
[----:B-----5:R-:W-:Y:S02]  /*0300*/  LOP3.LUT R12, R19, 0x3, RZ, 0xc0, !PT ;  /* 0x00000003130c7812 */ /* 0x020fe400078ec0ff */
[----:B------:R-:W-:-:S05]  /*0310*/  SHF.R.U32.HI R19, RZ, 0x2, R19 ;  /* 0x00000002ff137819 */ /* 0x000fca0000011613 */
[----:B------:R-:W-:-:S03]  /*0320*/  IMAD.WIDE.U32 R14, R19, R14, R12 ;  /* 0x0000000e130e7225 */ /* 0x000fc600078e000c */
[----:B------:R-:W-:-:S04]  /*0330*/  LEA R24, P0, R14, UR17, 0x2 ;  /* 0x000000110e187c11 */ /* 0x000fc8000f8010ff */
[----:B------:R-:W-:Y:S02]  /*0340*/  LEA.HI.X R25, R14, UR10, R15, 0x2, P0 ;  /* 0x0000000a0e197c11 */ /* 0x000fe400080f140f */
[----:B0-----:R-:W-:Y:S01]  /*0350*/  SHF.R.U32.HI R14, RZ, 0x1, R0 ;  /* 0x00000001ff0e7819 */ /* 0x001fe20000011600 */
[----:B------:R-:W-:Y:S02]  /*0360*/  IMAD.WIDE.U32 R26, R2, 0x10, R24 ;  /* 0x00000010021a7825 */ /* 0x000fe400078e0018 */
[----:B------:R-:W4:Y:S04]  /*0370*/  LDG.E R3, desc[UR12][R24.64] ;  /* 0x0000000c18037981 */ /* 0x000f28000c1e1900 */
[----:B------:R4:W5:Y:S04]  /*0380*/  LDG.E R16, desc[UR12][R24.64+0x10] ;  /* 0x0000100c18107981 */ /* 0x000968000c1e1900 */
[----:B------:R-:W2:Y:S04]  /*0390*/  LDG.E R17, desc[UR12][R26.64] ;  /* 0x0000000c1a117981 */ /* 0x000ea8000c1e1900 */
[----:B------:R5:W2:Y:S01]  /*03a0*/  LDG.E R18, desc[UR12][R26.64+0x10] ;  /* 0x0000100c1a127981 */ /* 0x000aa2000c1e1900 */
[----:B---3--:R-:W-:Y:S01]  /*03b0*/  UIMAD.WIDE.U32 UR10, UR8, 0x2, UR18 ;  /* 0x00000002080a78a5 */ /* 0x008fe2000f8e0012 */
[----:B------:R-:W-:-:S05]  /*03c0*/  IMAD.WIDE.U32 R12, R19, R14, R12 ;  /* 0x0000000e130c7225 */ /* 0x000fca00078e000c */
[----:B------:R-:W-:-:S04]  /*03d0*/  LEA R20, P0, R12, UR10, 0x2 ;  /* 0x0000000a0c147c11 */ /* 0x000fc8000f8010ff */
[----:B------:R-:W-:-:S03]  /*03e0*/  LEA.HI.X R21, R12, UR11, R13, 0x2, P0 ;  /* 0x0000000b0c157c11 */ /* 0x000fc600080f140d */
[----:B------:R-:W-:Y:S02]  /*03f0*/  IMAD.WIDE.U32 R22, R0, 0x10, R20 ;  /* 0x0000001000167825 */ /* 0x000fe400078e0014 */
[----:B------:R-:W3:Y:S04]  /*0400*/  LDG.E R12, desc[UR12][R20.64] ;  /* 0x0000000c140c7981 */ /* 0x000ee8000c1e1900 */
[----:B------:R-:W3:Y:S04]  /*0410*/  LDG.E R14, desc[UR12][R20.64+0x10] ;  /* 0x0000100c140e7981 */ /* 0x000ee8000c1e1900 */
[----:B------:R-:W3:Y:S04]  /*0420*/  LDG.E R13, desc[UR12][R22.64] ;  /* 0x0000000c160d7981 */ /* 0x000ee8000c1e1900 */
[----:B------:R-:W3:Y:S04]  /*0430*/  LDG.E R15, desc[UR12][R22.64+0x10] ;  /* 0x0000100c160f7981 */ /* 0x000ee8000c1e1900 */
[----:B----4-:R-:W-:Y:S04]  /*0440*/  MOVM.16.MT88 R24, R3 ;  /* 0x000000000318723a */ /* 0x010fe80000000000 */
[----:B-----5:R-:W-:Y:S04]  /*0450*/  MOVM.16.MT88 R26, R16 ;  /* 0x00000000101a723a */ /* 0x020fe80000000000 */
[----:B--2---:R-:W3:Y:S04]  /*0460*/  MOVM.16.MT88 R25, R17 ;  /* 0x000000001119723a */ /* 0x004ee80000000000 */
[----:B------:R-:W0:Y:S01]  /*0470*/  MOVM.16.MT88 R27, R18 ;  /* 0x00000000121b723a */ /* 0x000e220000000000 */
[C---:B---3--:R-:W-:Y:S08]  /*0480*/  HMMA.16816.F32 R4, R12.reuse, R24, R4 ;  /* 0x000000180c04723c */ /* 0x048ff00000001804 */
[----:B0-----:R-:W-:-:S15]  /*0490*/  HMMA.16816.F32 R8, R12, R26, R8 ;  /* 0x0000001a0c08723c */ /* 0x001fde0000001808 */
[----:B------:R-:W-:-:S05]  /*04a0*/  NOP ;  /* 0x0000000000007918 */ /* 0x000fca0000000000 */
.L_x_2:
        /* <DEDUP_REMOVED lines=35> */
.L_x_3:
        /* <DEDUP_REMOVED lines=35> */
.L_x_4:
        /* <DEDUP_REMOVED lines=35> */
.L_x_5:
[----:B------:R-:W-:Y:S01]  /*0b40*/  UIADD3 UR7, UPT, UPT, UR7, 0x4, URZ ;  /* 0x0000000407077890 */ /* 0x000fe2000fffe0ff */
[----:B--2---:R-:W-:Y:S01]  /*0b50*/  UMOV UR11, UR14 ;  /* 0x0000000e000b7c82 */ /* 0x004fe20008000000 */
[----:B------:R-:W-:Y:S02]  /*0b60*/  UIADD3 UR4, UPT, UPT, UR4, 0x40, URZ ;  /* 0x0000004004047890 */ /* 0x000fe4000fffe0ff */
[----:B------:R-:W-:Y:S02]  /*0b70*/  UISETP.NE.AND UP1, UPT, UR7, URZ, UPT ;  /* 0x000000ff0700728c */ /* 0x000fe4000bf25270 */
[----:B------:R-:W-:Y:S02]  /*0b80*/  UIADD3 UR8, UPT, UPT, UR8, 0x40, URZ ;  /* 0x0000004008087890 */ /* 0x000fe4000fffe0ff */
[----:B------:R-:W-:Y:S02]  /*0b90*/  ULEA UR15, UR11, UR15, 0x6 ;  /* 0x0000000f0b0f7291 */ /* 0x000fe4000f8e30ff */
[----:B------:R-:W-:-:S02]  /*0ba0*/  ULEA UR16, UR11, UR16, 0x6 ;  /* 0x000000100b107291 */ /* 0x000fc4000f8e30ff */
[----:B------:R-:W-:Y:S02]  /*0bb0*/  ULEA UR9, UR11, UR9, 0x6 ;  /* 0x000000090b097291 */ /* 0x000fe4000f8e30ff */
[----:B------:R-:W-:Y:S01]  /*0bc0*/  ULEA UR5, UR11, UR5, 0x6 ;  /* 0x000000050b057291 */ /* 0x000fe2000f8e30ff */
[----:B------:R-:W-:Y:S11]  /*0bd0*/  BRA.U UP1, `(.L_x_6) ;  /* 0xfffffff501a87547 */ /* 0x000ff6000b83ffff */
.L_x_1:
[----:B------:R-:W2:Y:S02]  /*0be0*/  LDCU UR5, c[0x0][0x3a0] ;  /* 0x00007400ff0577ac */ /* 0x000ea40008000800 */
[----:B--2---:R-:W-:-:S04]  /*0bf0*/  UIADD3 UR5, UPT, UPT, UR5, -0x1, URZ ;  /* 0xffffffff05057890 */ /* 0x004fc8000fffe0ff */
[----:B------:R-:W-:-:S04]  /*0c00*/  ULEA.HI UR5, UR5, 0x1, URZ, 0x1c ;  /* 0x0000000105057891 */ /* 0x000fc8000f8fe0ff */
[----:B------:R-:W-:-:S04]  /*0c10*/  ULOP3.LUT UR8, UR5, 0x3, URZ, 0xc0, !UPT ;  /* 0x0000000305087892 */ /* 0x000fc8000f8ec0ff */
[----:B------:R-:W-:-:S09]  /*0c20*/  UISETP.NE.AND UP1, UPT, UR8, URZ, UPT ;  /* 0x000000ff0800728c */ /* 0x000fd2000bf25270 */
[----:B------:R-:W-:Y:S05]  /*0c30*/  BRA.U !UP1, `(.L_x_0) ;  /* 0x0000000109cc7547 */ /* 0x000fea000b800000 */
[----:B------:R-:W2:Y:S01]  /*0c40*/  S2UR UR5, SR_CTAID.Y ;  /* 0x00000000000579c3 */ /* 0x000ea20000002600 */
[----:B------:R-:W2:Y:S01]  /*0c50*/  LDCU UR7, c[0x0][0x3a0] ;  /* 0x00007400ff0777ac */ /* 0x000ea20008000800 */
[----:B---3--:R-:W3:Y:S06]  /*0c60*/  LDCU UR18, c[0x0][0x39c] ;  /* 0x00007380ff1277ac */ /* 0x008eec0008000800 */
[----:B0-----:R-:W0:Y:S01]  /*0c70*/  LDC R0, c[0x0][0x3a0] ;  /* 0x0000e800ff007b82 */ /* 0x001e220000000800 */
[----:B------:R-:W0:Y:S01]  /*0c80*/  LDCU.64 UR14, c[0x0][0x380] ;  /* 0x00007000ff0e77ac */ /* 0x000e220008000a00 */
[----:B------:R-:W0:Y:S06]  /*0c90*/  LDCU.64 UR16, c[0x0][0x388] ;  /* 0x00007100ff1077ac */ /* 0x000e2c0008000a00 */
[----:B-1----:R-:W1:Y:S01]  /*0ca0*/  LDC R2, c[0x0][0x39c] ;  /* 0x0000e700ff027b82 */ /* 0x002e620000000800 */
[----:B------:R-:W-:-:S02]  /*0cb0*/  UIADD3 UR8, UPT, UPT, -UR8, URZ, URZ ;  /* 0x000000ff08087290 */ /* 0x000fc4000fffe1ff */
[----:B--2---:R-:W-:Y:S02]  /*0cc0*/  UIMAD UR5, UR5, UR7, URZ ;  /* 0x00000007050572a4 */ /* 0x004fe4000f8e02ff */
[----:B------:R-:W-:Y:S02]  /*0cd0*/  UIMAD UR7, UR4, UR11, URZ ;  /* 0x0000000b040772a4 */ /* 0x000fe4000f8e02ff */
[----:B---3--:R-:W-:-:S12]  /*0ce0*/  ULEA UR4, UR5, UR4, 0x4 ;  /* 0x0000000405047291 */ /* 0x008fd8000f8e20ff */
.L_x_8:
[----:B------:R-:W-:Y:S01]  /*0cf0*/  UIADD3 UR8, UPT, UPT, UR8, 0x1, URZ ;  /* 0x0000000108087890 */ /* 0x000fe2000fffe0ff */
[----:B------:R-:W-:Y:S11]  /*0d00*/  BRA.U !UP0, `(.L_x_7) ;  /* 0x0000000108887547 */ /* 0x000ff6000b800000 */
[----:B------:R-:W2:Y:S01]  /*0d10*/  S2R R3, SR_LANEID ;  /* 0x0000000000037919 */ /* 0x000ea20000000000 */
[----:B------:R-:W-:Y:S01]  /*0d20*/  UIADD3 UR5, UP1, UPT, UR6, UR7, URZ ;  /* 0x0000000706057290 */ /* 0x000fe2000ff3e0ff */
[----:B-1----:R-:W-:Y:S01]  /*0d30*/  SHF.R.U32.HI R14, RZ, 0x1, R2 ;  /* 0x00000001ff0e7819 */ /* 0x002fe20000011602 */
[----:B------:R-:W-:Y:S02]  /*0d40*/  IMAD.MOV.U32 R13, RZ, RZ, RZ ;  /* 0x000000ffff0d7224 */ /* 0x000fe400078e00ff */
[----:B------:R-:W-:Y:S02]  /*0d50*/  ULEA.HI.X.SX32 UR9, UR7, URZ, 0x1, UP1 ;  /* 0x000000ff07097291 */ /* 0x000fe400088f0eff */
[----:B0-----:R-:W-:-:S04]  /*0d60*/  ULEA UR10, UP1, UR5, UR16, 0x1 ;  /* 0x00000010050a7291 */ /* 0x001fc8000f8208ff */
[----:B------:R-:W-:Y:S01]  /*0d70*/  ULEA.HI.X UR5, UR5, UR17, UR9, 0x1, UP1 ;  /* 0x0000001105057291 */ /* 0x000fe200088f0c09 */
[----:B--2---:R-:W-:Y:S02]  /*0d80*/  LOP3.LUT R12, R3, 0x3, RZ, 0xc0, !PT ;  /* 0x00000003030c7812 */ /* 0x004fe400078ec0ff */
[----:B------:R-:W-:-:S05]  /*0d90*/  SHF.R.U32.HI R19, RZ, 0x2, R3 ;  /* 0x00000002ff137819 */ /* 0x000fca0000011603 */
[----:B------:R-:W-:-:S03]  /*0da0*/  IMAD.WIDE.U32 R14, R19, R14, R12 ;  /* 0x0000000e130e7225 */ /* 0x000fc600078e000c */
[----:B------:R-:W-:-:S04]  /*0db0*/  LEA R24, P0, R14, UR10, 0x2 ;  /* 0x0000000a0e187c11 */ /* 0x000fc8000f8010ff */
[----:B------:R-:W-:Y:S02]  /*0dc0*/  LEA.HI.X R25, R14, UR5, R15, 0x2, P0 ;  /* 0x000000050e197c11 */ /* 0x000fe400080f140f */
[----:B------:R-:W-:Y:S01]  /*0dd0*/  SHF.R.U32.HI R14, RZ, 0x1, R0 ;  /* 0x00000001ff0e7819 */ /* 0x000fe20000011600 */
[----:B------:R-:W-:Y:S02]  /*0de0*/  IMAD.WIDE.U32 R26, R2, 0x10, R24 ;  /* 0x00000010021a7825 */ /* 0x000fe400078e0018 */
[----:B------:R-:W2:Y:S04]  /*0df0*/  LDG.E R3, desc[UR12][R24.64] ;  /* 0x0000000c18037981 */ /* 0x000ea8000c1e1900 */
[----:B------:R2:W3:Y:S04]  /*0e00*/  LDG.E R17, desc[UR12][R24.64+0x10] ;  /* 0x0000100c18117981 */ /* 0x0004e8000c1e1900 */
[----:B------:R-:W5:Y:S04]  /*0e10*/  LDG.E R16, desc[UR12][R26.64] ;  /* 0x0000000c1a107981 */ /* 0x000f68000c1e1900 */
[----:B------:R3:W4:Y:S01]  /*0e20*/  LDG.E R18, desc[UR12][R26.64+0x10] ;  /* 0x0000100c1a127981 */ /* 0x000722000c1e1900 */
[----:B------:R-:W-:Y:S01]  /*0e30*/  UIMAD.WIDE.U32 UR10, UR4, 0x2, UR14 ;  /* 0x00000002040a78a5 */ /* 0x000fe2000f8e000e */
[----:B------:R-:W-:-:S05]  /*0e40*/  IMAD.WIDE.U32 R12, R19, R14, R12 ;  /* 0x0000000e130c7225 */ /* 0x000fca00078e000c */
[----:B------:R-:W-:-:S04]  /*0e50*/  LEA R20, P0, R12, UR10, 0x2 ;  /* 0x0000000a0c147c11 */ /* 0x000fc8000f8010ff */
[----:B------:R-:W-:-:S03]  /*0e60*/  LEA.HI.X R21, R12, UR11, R13, 0x2, P0 ;  /* 0x0000000b0c157c11 */ /* 0x000fc600080f140d */
[----:B------:R-:W-:Y:S02]  /*0e70*/  IMAD.WIDE.U32 R22, R0, 0x10, R20 ;  /* 0x0000001000167825 */ /* 0x000fe400078e0014 */
[----:B------:R-:W4:Y:S04]  /*0e80*/  LDG.E R12, desc[UR12][R20.64] ;  /* 0x0000000c140c7981 */ /* 0x000f28000c1e1900 */
[----:B------:R-:W4:Y:S04]  /*0e90*/  LDG.E R14, desc[UR12][R20.64+0x10] ;  /* 0x0000100c140e7981 */ /* 0x000f28000c1e1900 */
[----:B------:R-:W4:Y:S04]  /*0ea0*/  LDG.E R13, desc[UR12][R22.64] ;  /* 0x0000000c160d7981 */ /* 0x000f28000c1e1900 */
[----:B------:R-:W4:Y:S04]  /*0eb0*/  LDG.E R15, desc[UR12][R22.64+0x10] ;  /* 0x0000100c160f7981 */ /* 0x000f28000c1e1900 */
[----:B--2---:R-:W-:Y:S04]  /*0ec0*/  MOVM.16.MT88 R24, R3 ;  /* 0x000000000318723a */ /* 0x004fe80000000000 */
[----:B---3--:R-:W-:Y:S04]  /*0ed0*/  MOVM.16.MT88 R26, R17 ;  /* 0x00000000111a723a */ /* 0x008fe80000000000 */
[----:B-----5:R-:W0:Y:S04]  /*0ee0*/  MOVM.16.MT88 R25, R16 ;  /* 0x000000001019723a */ /* 0x020e280000000000 */
[----:B----4-:R-:W1:Y:S01]  /*0ef0*/  MOVM.16.MT88 R27, R18 ;  /* 0x00000000121b723a */ /* 0x010e620000000000 */
[C---:B0-----:R-:W-:Y:S08]  /*0f00*/  HMMA.16816.F32 R4, R12.reuse, R24, R4 ;  /* 0x000000180c04723c */ /* 0x041ff00000001804 */
[----:B-1----:R-:W-:-:S15]  /*0f10*/  HMMA.16816.F32 R8, R12, R26, R8 ;  /* 0x0000001a0c08723c */ /* 0x002fde0000001808 */
[----:B------:R-:W-:-:S05]  /*0f20*/  NOP ;  /* 0x0000000000007918 */ /* 0x000fca0000000000 */
.L_x_7:
[----:B------:R-:W-:Y:S02]  /*0f30*/  UISETP.NE.AND UP1, UPT, UR8, URZ, UPT ;  /* 0x000000ff0800728c */ /* 0x000fe4000bf25270 */
[----:B------:R-:W-:Y:S02]  /*0f40*/  ULEA UR7, UR18, UR7, 0x4 ;  /* 0x0000000712077291 */ /* 0x000fe4000f8e20ff */
[----:B------:R-:W-:-:S05]  /*0f50*/  UIADD3 UR4, UPT, UPT, UR4, 0x10, URZ ;  /* 0x0000001004047890 */ /* 0x000fca000fffe0ff */
[----:B------:R-:W-:Y:S07]  /*0f60*/  BRA.U UP1, `(.L_x_8) ;  /* 0xfffffffd01607547 */ /* 0x000fee000b83ffff */
.L_x_0:
[----:B0-----:R-:W0:Y:S01]  /*0f70*/  S2R R0, SR_CTAID.X ;  /* 0x0000000000007919 */ /* 0x001e220000002500 */
[----:B------:R-:W2:Y:S08]  /*0f80*/  S2UR UR4, SR_CTAID.Y ;  /* 0x00000000000479c3 */ /* 0x000eb00000002600 */
[----:B------:R-:W5:Y:S01]  /*0f90*/  LDC.64 R18, c[0x0][0x398] ;  /* 0x0000e600ff127b82 */ /* 0x000f620000000a00 */
[----:B--2---:R-:W-:Y:S01]  /*0fa0*/  USHF.L.U32 UR4, UR4, 0x4, URZ ;  /* 0x0000000404047899 */ /* 0x004fe200080006ff */
[----:B0-----:R-:W-:-:S05]  /*0fb0*/  IMAD.SHL.U32 R0, R0, 0x10, RZ ;  /* 0x0000001000007824 */ /* 0x001fca00078e00ff */
[----:B-----5:R-:W-:-:S04]  /*0fc0*/  ISETP.GE.AND P0, PT, R0, R19, PT ;  /* 0x000000130000720c */ /* 0x020fc80003f06270 */
[----:B------:R-:W-:-:S13]  /*0fd0*/  ISETP.LE.OR P0, PT, R18, UR4, P0 ;  /* 0x0000000412007c0c */ /* 0x000fda0008703670 */
[----:B---34-:R-:W-:Y:S05]  /*0fe0*/  @P0 EXIT ;  /* 0x000000000000094d */ /* 0x018fea0003800000 */
[----:B------:R-:W0:Y:S01]  /*0ff0*/  S2R R13, SR_LANEID ;  /* 0x00000000000d7919 */ /* 0x000e220000000000 */
[----:B-1----:R-:W1:Y:S01]  /*1000*/  LDC.64 R2, c[0x0][0x390] ;  /* 0x0000e400ff027b82 */ /* 0x002e620000000a00 */
[----:B------:R-:W-:Y:S01]  /*1010*/  IMAD R15, R19, UR4, RZ ;  /* 0x00000004130f7c24 */ /* 0x000fe2000f8e02ff */
[----:B------:R-:W-:-:S04]  /*1020*/  SHF.R.U32.HI R19, RZ, 0x1, R19 ;  /* 0x00000001ff137819 */ /* 0x000fc80000011613 */
[----:B------:R-:W-:-:S05]  /*1030*/  IADD3 R0, P0, PT, R15, R0, RZ ;  /* 0x000000000f007210 */ /* 0x000fca0007f1e0ff */
[----:B------:R-:W-:Y:S01]  /*1040*/  IMAD.X R14, RZ, RZ, RZ, P0 ;  /* 0x000000ffff0e7224 */ /* 0x000fe200000e06ff */
[----:B-1----:R-:W-:-:S04]  /*1050*/  LEA R15, P0, R0, R2, 0x2 ;  /* 0x00000002000f7211 */ /* 0x002fc800078010ff */
[----:B------:R-:W-:Y:S02]  /*1060*/  LEA.HI.X R3, R0, R3, R14, 0x2, P0 ;  /* 0x0000000300037211 */ /* 0x000fe400000f140e */
[----:B0-----:R-:W-:Y:S02]  /*1070*/  LOP3.LUT R12, R13, 0x3, RZ, 0xc0, !PT ;  /* 0x000000030d0c7812 */ /* 0x001fe400078ec0ff */
[----:B------:R-:W-:Y:S01]  /*1080*/  SHF.R.U32.HI R17, RZ, 0x2, R13 ;  /* 0x00000002ff117819 */ /* 0x000fe2000001160d */
[----:B------:R-:W-:-:S04]  /*1090*/  IMAD.MOV.U32 R13, RZ, RZ, RZ ;  /* 0x000000ffff0d7224 */ /* 0x000fc800078e00ff */
[----:B------:R-:W-:-:S03]  /*10a0*/  IMAD.WIDE.U32 R12, R17, R19, R12 ;  /* 0x00000013110c7225 */ /* 0x000fc600078e000c */
[----:B------:R-:W-:-:S04]  /*10b0*/  LEA R2, P0, R12, R15, 0x3 ;  /* 0x0000000f0c027211 */ /* 0x000fc800078018ff */
[----:B------:R-:W-:-:S03]  /*10c0*/  LEA.HI.X R3, R12, R3, R13, 0x3, P0 ;  /* 0x000000030c037211 */ /* 0x000fc600000f1c0d */
[----:B------:R-:W-:Y:S02]  /*10d0*/  IMAD.WIDE.U32 R12, R19, 0x40, R2 ;  /* 0x00000040130c7825 */ /* 0x000fe400078e0002 */
[----:B------:R-:W-:Y:S04]  /*10e0*/  STG.E.64 desc[UR12][R2.64], R4 ;  /* 0x0000000402007986 */ /* 0x000fe8000c101b0c */
[----:B------:R-:W-:Y:S04]  /*10f0*/  STG.E.64 desc[UR12][R12.64], R6 ;  /* 0x000000060c007986 */ /* 0x000fe8000c101b0c */
[----:B------:R-:W-:Y:S04]  /*1100*/  STG.E.64 desc[UR12][R2.64+0x20], R8 ;  /* 0x0000200802007986 */ /* 0x000fe8000c101b0c */
[----:B------:R-:W-:Y:S01]  /*1110*/  STG.E.64 desc[UR12][R12.64+0x20], R10 ;  /* 0x0000200a0c007986 */ /* 0x000fe2000c101b0c */
[----:B------:R-:W-:Y:S05]  /*1120*/  EXIT ;  /* 0x000000000000794d */ /* 0x000fea0003800000 */
.L_x_9:
[----:B------:R-:W-:-:S00]  /*1130*/  BRA `(.L_x_9) ;  /* 0xfffffffc00fc7947 */ /* 0x000fc0000383ffff */
[----:B------:R-:W-:-:S00]  /*1140*/  NOP ;  /* 0x0000000000007918 */ /* 0x000fc00000000000 */
        /* <DEDUP_REMOVED lines=11> */
.L_x_19:


//--------------------- .text._Z17classic_gemm_halfPK6__halfS1_Pfiii --------------------------
	.section	.text._Z17classic_gemm_halfPK6__halfS1_Pfiii,"ax",@progbits
	.align	128
        .global         _Z17classic_gemm_halfPK6__halfS1_Pfiii
        .type           _Z17classic_gemm_halfPK6__halfS1_Pfiii,@function
        .size           _Z17classic_gemm_halfPK6__halfS1_Pfiii,(.L_x_20 - _Z17classic_gemm_halfPK6__halfS1_Pfiii)
        .other          _Z17classic_gemm_halfPK6__halfS1_Pfiii,@"STO_CUDA_ENTRY STV_DEFAULT"
_Z17classic_gemm_halfPK6__halfS1_Pfiii:
.text._Z17classic_gemm_halfPK6__halfS1_Pfiii:
[----:B------:R-:W-:Y:S01]  /*0000*/  LDC R1, c[0x0][0x37c] ;  /* 0x0000df00ff017b82 */ /* 0x000fe20000000800 */
[----:B------:R-:W0:Y:S01]  /*0010*/  LDCU UR6, c[0x0][0x3a0] ;  /* 0x00007400ff0677ac */ /* 0x000e220008000800 */
[----:B------:R-:W1:Y:S01]  /*0020*/  S2R R81, SR_TID.Y ;  /* 0x0000000000517919 */ /* 0x000e620000002200 */
[----:B------:R-:W-:Y:S02]  /*0030*/  CS2R R78, SRZ ;  /* 0x00000000004e7805 */ /* 0x000fe4000001ff00 */
[----:B------:R-:W-:Y:S02]  /*0040*/  CS2R R76, SRZ ;  /* 0x00000000004c7805 */ /* 0x000fe4000001ff00 */
[----:B------:R-:W-:Y:S01]  /*0050*/  CS2R R74, SRZ ;  /* 0x00000000004a7805 */ /* 0x000fe2000001ff00 */
[----:B------:R-:W2:Y:S01]  /*0060*/  S2R R80, SR_TID.X ;  /* 0x0000000000507919 */ /* 0x000ea20000002100 */
[----:B------:R-:W-:Y:S02]  /*0070*/  CS2R R72, SRZ ;  /* 0x0000000000487805 */ /* 0x000fe4000001ff00 */
[----:B------:R-:W-:-:S02]  /*0080*/  CS2R R70, SRZ ;  /* 0x0000000000467805 */ /* 0x000fc4000001ff00 */
[----:B------:R-:W-:Y:S02]  /*0090*/  CS2R R68, SRZ ;  /* 0x0000000000447805 */ /* 0x000fe4000001ff00 */
[----:B------:R-:W-:Y:S02]  /*00a0*/  CS2R R66, SRZ ;  /* 0x0000000000427805 */ /* 0x000fe4000001ff00 */
[----:B------:R-:W-:Y:S02]  /*00b0*/  CS2R R64, SRZ ;  /* 0x0000000000407805 */ /* 0x000fe4000001ff00 */
[----:B------:R-:W-:Y:S02]  /*00c0*/  CS2R R62, SRZ ;  /* 0x00000000003e7805 */ /* 0x000fe4000001ff00 */
[----:B------:R-:W-:Y:S02]  /*00d0*/  CS2R R60, SRZ ;  /* 0x00000000003c7805 */ /* 0x000fe4000001ff00 */
[----:B------:R-:W-:-:S02]  /*00e0*/  CS2R R58, SRZ ;  /* 0x00000000003a7805 */ /* 0x000fc4000001ff00 */
[----:B------:R-:W-:Y:S02]  /*00f0*/  CS2R R54, SRZ ;  /* 0x0000000000367805 */ /* 0x000fe4000001ff00 */
[----:B------:R-:W-:Y:S02]  /*0100*/  CS2R R40, SRZ ;  /* 0x0000000000287805 */ /* 0x000fe4000001ff00 */
[----:B------:R-:W-:Y:S02]  /*0110*/  CS2R R38, SRZ ;  /* 0x0000000000267805 */ /* 0x000fe4000001ff00 */
[----:B------:R-:W-:Y:S01]  /*0120*/  CS2R R36, SRZ ;  /* 0x0000000000247805 */ /* 0x000fe2000001ff00 */
[----:B0-----:R-:W-:Y:S01]  /*0130*/  UISETP.GE.AND UP0, UPT, UR6, 0x1, UPT ;  /* 0x000000010600788c */ /* 0x001fe2000bf06270 */
        /* <DEDUP_REMOVED lines=16> */
[----:B------:R-:W-:Y:S01]  /*0240*/  CS2R R2, SRZ ;  /* 0x0000000000027805 */ /* 0x000fe2000001ff00 */
[----:B------:R-:W0:Y:S01]  /*0250*/  LDCU UR4, c[0x0][0x364] ;  /* 0x00006c80ff0477ac */ /* 0x000e220008000800 */
[----:B------:R-:W3:Y:S01]  /*0260*/  LDCU.64 UR8, c[0x0][0x358] ;  /* 0x00006b00ff0877ac */ /* 0x000ee20008000a00 */
[----:B------:R-:W4:Y:S01]  /*0270*/  LDCU UR5, c[0x0][0x360] ;  /* 0x00006c00ff0577ac */ /* 0x000f220008000800 */
[----:B-12---:R-:W-:Y:S05]  /*0280*/  BRA.U !UP0, `(.L_x_10) ;  /* 0x0000001508147547 */ /* 0x006fea000b800000 */
[----:B0---4-:R-:W-:Y:S02]  /*0290*/  UIMAD UR4, UR4, UR5, URZ ;  /* 0x00000005040472a4 */ /* 0x011fe4000f8e02ff */
[----:B------:R-:W-:Y:S02]  /*02a0*/  IMAD R80, R81, UR5, R80 ;  /* 0x0000000551507c24 */ /* 0x000fe4000f8e0250 */
[----:B------:R-:W-:-:S03]  /*02b0*/  IMAD.MOV.U32 R79, RZ, RZ, RZ ;  /* 0x000000ffff4f7224 */ /* 0x000fc600078e00ff */
[----:B------:R-:W-:Y:S02]  /*02c0*/  IADD3 R80, PT, PT, R80, UR4, RZ ;  /* 0x0000000450507c10 */ /* 0x000fe4000fffe0ff */
[----:B------:R-:W-:Y:S01]  /*02d0*/  IADD3 R47, PT, PT, RZ, -UR4, RZ ;  /* 0x80000004ff2f7c10 */ /* 0x000fe2000fffe0ff */
[----:B------:R-:W0:Y:S01]  /*02e0*/  I2F.U32.RP R44, UR4 ;  /* 0x00000004002c7d06 */ /* 0x000e220008209000 */
[C---:B------:R-:W-:Y:S02]  /*02f0*/  ISETP.GE.U32.AND P0, PT, R80.reuse, 0x800, PT ;  /* 0x000008005000780c */ /* 0x040fe40003f06070 */
[----:B------:R-:W-:Y:S02]  /*0300*/  VIMNMX.U32 R45, PT, PT, R80, 0x800, !PT ;  /* 0x00000800502d7848 */ /* 0x000fe40007fe0000 */
[----:B------:R-:W-:Y:S02]  /*0310*/  SEL R0, RZ, 0x1, P0 ;  /* 0x00000001ff007807 */ /* 0x000fe40000000000 */
[----:B------:R-:W-:-:S02]  /*0320*/  ISETP.NE.U32.AND P2, PT, RZ, UR4, PT ;  /* 0x00000004ff007c0c */ /* 0x000fc4000bf45070 */
[----:B------:R-:W-:Y:S01]  /*0330*/  IADD3 R45, PT, PT, R45, -R80, -R0 ;  /* 0x800000502d2d7210 */ /* 0x000fe20007ffe800 */
[----:B0-----:R-:W0:Y:S02]  /*0340*/  MUFU.RCP R44, R44 ;  /* 0x0000002c002c7308 */ /* 0x001e240000001000 */
[----:B0-----:R-:W-:-:S06]  /*0350*/  IADD3 R42, PT, PT, R44, 0xffffffe, RZ ;  /* 0x0ffffffe2c2a7810 */ /* 0x001fcc0007ffe0ff */
[----:B------:R0:W1:Y:S02]  /*0360*/  F2I.FTZ.U32.TRUNC.NTZ R43, R42 ;  /* 0x0000002a002b7305 */ /* 0x000064000021f000 */
[----:B0-----:R-:W-:Y:S02]  /*0370*/  HFMA2 R42, -RZ, RZ, 0, 0 ;  /* 0x00000000ff2a7431 */ /* 0x001fe400000001ff */
[----:B-1----:R-:W-:-:S04]  /*0380*/  IMAD R47, R47, R43, RZ ;  /* 0x0000002b2f2f7224 */ /* 0x002fc800078e02ff */
[----:B------:R-:W-:-:S06]  /*0390*/  IMAD.HI.U32 R44, R43, R47, R42 ;  /* 0x0000002f2b2c7227 */ /* 0x000fcc00078e002a */
[----:B------:R-:W-:-:S05]  /*03a0*/  IMAD.HI.U32 R43, R44, R45, RZ ;  /* 0x0000002d2c2b7227 */ /* 0x000fca00078e00ff */
[----:B------:R-:W-:-:S05]  /*03b0*/  IADD3 R42, PT, PT, -R43, RZ, RZ ;  /* 0x000000ff2b2a7210 */ /* 0x000fca0007ffe1ff */
[----:B------:R-:W-:-:S05]  /*03c0*/  IMAD R45, R42, UR4, R45 ;  /* 0x000000042a2d7c24 */ /* 0x000fca000f8e022d */
[----:B------:R-:W-:-:S13]  /*03d0*/  ISETP.GE.U32.AND P0, PT, R45, UR4, PT ;  /* 0x000000042d007c0c */ /* 0x000fda000bf06070 */
[----:B------:R-:W-:Y:S02]  /*03e0*/  @P0 IADD3 R45, PT, PT, R45, -UR4, RZ ;  /* 0x800000042d2d0c10 */ /* 0x000fe4000fffe0ff */
[----:B------:R-:W-:Y:S02]  /*03f0*/  @P0 IADD3 R43, PT, PT, R43, 0x1, RZ ;  /* 0x000000012b2b0810 */ /* 0x000fe40007ffe0ff */
[----:B------:R-:W-:-:S13]  /*0400*/  ISETP.GE.U32.AND P1, PT, R45, UR4, PT ;  /* 0x000000042d007c0c */ /* 0x000fda000bf26070 */
[----:B------:R-:W-:Y:S02]  /*0410*/  @P1 IADD3 R43, PT, PT, R43, 0x1, RZ ;  /* 0x000000012b2b1810 */ /* 0x000fe40007ffe0ff */
[----:B------:R-:W-:Y:S01]  /*0420*/  @!P2 LOP3.LUT R43, RZ, UR4, RZ, 0x33, !PT ;  /* 0x00000004ff2bac12 */ /* 0x000fe2000f8e33ff */
[----:B------:R-:W-:-:S03]  /*0430*/  UMOV UR4, URZ ;  /* 0x000000ff00047c82 */ /* 0x000fc60008000000 */
[----:B------:R-:W-:-:S07]  /*0440*/  IADD3 R0, PT, PT, R0, R43, RZ ;  /* 0x0000002b00007210 */ /* 0x000fce0007ffe0ff */
.L_x_17:
[----:B------:R-:W0:Y:S01]  /*0450*/  S2R R81, SR_TID.Y ;  /* 0x0000000000517919 */ /* 0x000e220000002200 */
[----:B------:R-:W0:Y:S01]  /*0460*/  LDCU UR10, c[0x0][0x360] ;  /* 0x00006c00ff0a77ac */ /* 0x000e220008000800 */
[----:B------:R-:W-:Y:S01]  /*0470*/  BSSY.RECONVERGENT B0, `(.L_x_11) ;  /* 0x00000b8000007945 */ /* 0x000fe20003800200 */
[----:B------:R-:W0:Y:S01]  /*0480*/  S2R R80, SR_TID.X ;  /* 0x0000000000507919 */ /* 0x000e220000002100 */
[----:B------:R-:W1:Y:S01]  /*0490*/  LDCU UR11, c[0x0][0x3a0] ;  /* 0x00007400ff0b77ac */ /* 0x000e620008000800 */
[----:B------:R-:W2:Y:S01]  /*04a0*/  LDCU UR12, c[0x0][0x39c] ;  /* 0x00007380ff0c77ac */ /* 0x000ea20008000800 */
[----:B0-----:R-:W-:-:S05]  /*04b0*/  IMAD R56, R81, UR10, R80 ;  /* 0x0000000a51387c24 */ /* 0x001fca000f8e0250 */
[----:B------:R-:W-:-:S13]  /*04c0*/  ISETP.GT.U32.AND P0, PT, R56, 0x7ff, PT ;  /* 0x000007ff3800780c */ /* 0x000fda0003f04070 */
[----:B-12---:R-:W-:Y:S05]  /*04d0*/  @P0 BRA `(.L_x_12) ;  /* 0x0000000800c40947 */ /* 0x006fea0003800000 */
[----:B------:R-:W-:Y:S01]  /*04e0*/  LOP3.LUT R84, R0, 0x3, RZ, 0xc0, !PT ;  /* 0x0000000300547812 */ /* 0x000fe200078ec0ff */
[----:B------:R-:W-:Y:S01]  /*04f0*/  BSSY.RECONVERGENT B1, `(.L_x_13) ;  /* 0x0000054000017945 */ /* 0x000fe20003800200 */
[----:B------:R-:W-:Y:S02]  /*0500*/  MOV R90, R56 ;  /* 0x00000038005a7202 */ /* 0x000fe40000000f00 */
[----:B------:R-:W-:-:S13]  /*0510*/  ISETP.NE.AND P0, PT, R84, 0x3, PT ;  /* 0x000000035400780c */ /* 0x000fda0003f05270 */
[----:B------:R-:W-:Y:S05]  /*0520*/  @!P0 BRA `(.L_x_14) ;  /* 0x0000000400408947 */ /* 0x000fea0003800000 */
[----:B------:R-:W0:Y:S01]  /*0530*/  S2R R50, SR_CTAID.X ;  /* 0x0000000000327919 */ /* 0x000e220000002500 */
[----:B------:R-:W1:Y:S01]  /*0540*/  LDC R52, c[0x0][0x3a0] ;  /* 0x0000e800ff347b82 */ /* 0x000e620000000800 */
[----:B------:R-:W-:Y:S01]  /*0550*/  SHF.R.U32.HI R49, RZ, 0x4, R56 ;  /* 0x00000004ff317819 */ /* 0x000fe20000011638 */
[----:B------:R-:W2:Y:S01]  /*0560*/  S2R R51, SR_CTAID.Y ;  /* 0x0000000000337919 */ /* 0x000ea20000002600 */
[C---:B------:R-:W-:Y:S02]  /*0570*/  LOP3.LUT R47, R56.reuse, 0xf, RZ, 0xc0, !PT ;  /* 0x0000000f382f7812 */ /* 0x040fe400078ec0ff */
[----:B------:R-:W-:-:S03]  /*0580*/  LOP3.LUT R48, R56, 0x7f, RZ, 0xc0, !PT ;  /* 0x0000007f38307812 */ /* 0x000fc600078ec0ff */
[----:B------:R-:W4:Y:S01]  /*0590*/  LDC R53, c[0x0][0x39c] ;  /* 0x0000e700ff357b82 */ /* 0x000f220000000800 */
[----:B------:R-:W-:-:S07]  /*05a0*/  LEA.HI R46, R56, UR4, RZ, 0x19 ;  /* 0x00000004382e7c11 */ /* 0x000fce000f8fc8ff */
[----:B------:R-:W5:Y:S08]  /*05b0*/  LDC.64 R44, c[0x0][0x380] ;  /* 0x0000e000ff2c7b82 */ /* 0x000f700000000a00 */
[----:B------:R-:W3:Y:S01]  /*05c0*/  LDC.64 R42, c[0x0][0x388] ;  /* 0x0000e200ff2a7b82 */ /* 0x000ee20000000a00 */
[----:B0-----:R-:W-:Y:S02]  /*05d0*/  LEA R49, R50, R49, 0x7 ;  /* 0x0000003132317211 */ /* 0x001fe400078e38ff */
[----:B--2---:R-:W-:-:S03]  /*05e0*/  LEA R48, R51, R48, 0x7 ;  /* 0x0000003033307211 */ /* 0x004fc600078e38ff */
[----:B-1----:R-:W-:Y:S02]  /*05f0*/  IMAD R47, R49, R52, R47 ;  /* 0x00000034312f7224 */ /* 0x002fe400078e022f */
[----:B----4-:R-:W-:-:S03]  /*0600*/  IMAD R57, R46, R53, R48 ;  /* 0x000000352e397224 */ /* 0x010fc600078e0230 */
[----:B------:R-:W-:-:S05]  /*0610*/  IADD3 R47, PT, PT, R47, UR4, RZ ;  /* 0x000000042f2f7c10 */ /* 0x000fca000fffe0ff */
[----:B-----5:R-:W-:-:S04]  /*0620*/  IMAD.WIDE R48, R47, 0x2, R44 ;  /* 0x000000022f307825 */ /* 0x020fc800078e022c */
[----:B---3--:R-:W-:Y:S02]  /*0630*/  IMAD.WIDE R46, R57, 0x2, R42 ;  /* 0x00000002392e7825 */ /* 0x008fe400078e022a */
[----:B------:R-:W2:Y:S04]  /*0640*/  LDG.E.U16 R49, desc[UR8][R48.64] ;  /* 0x0000000830317981 */ /* 0x000ea8000c1e1500 */
[----:B------:R-:W3:Y:S01]  /*0650*/  LDG.E.U16 R46, desc[UR8][R46.64] ;  /* 0x000000082e2e7981 */ /* 0x000ee2000c1e1500 */
[----:B------:R-:W0:Y:S01]  /*0660*/  S2UR UR7, SR_CgaCtaId ;  /* 0x00000000000779c3 */ /* 0x000e220000008800 */
[----:B------:R-:W-:Y:S01]  /*0670*/  UMOV UR5, 0x400 ;  /* 0x0000040000057882 */ /* 0x000fe20000000000 */
[----:B------:R-:W-:Y:S01]  /*0680*/  ISETP.NE.AND P0, PT, R84, RZ, PT ;  /* 0x000000ff5400720c */ /* 0x000fe20003f05270 */
[----:B------:R-:W-:-:S05]  /*0690*/  UIADD3 UR6, UPT, UPT, UR5, 0x1000, URZ ;  /* 0x0000100005067890 */ /* 0x000fca000fffe0ff */
[----:B------:R-:W1:Y:S01]  /*06a0*/  LDC R83, c[0x0][0x364] ;  /* 0x0000d900ff537b82 */ /* 0x000e620000000800 */
[----:B0-----:R-:W-:Y:S02]  /*06b0*/  ULEA UR5, UR7, UR5, 0x18 ;  /* 0x0000000507057291 */ /* 0x001fe4000f8ec0ff */
[----:B------:R-:W-:-:S04]  /*06c0*/  ULEA UR6, UR7, UR6, 0x18 ;  /* 0x0000000607067291 */ /* 0x000fc8000f8ec0ff */
[C---:B------:R-:W-:Y:S02]  /*06d0*/  LEA R82, R56.reuse, UR5, 0x1 ;  /* 0x0000000538527c11 */ /* 0x040fe4000f8e08ff */
[----:B------:R-:W-:Y:S01]  /*06e0*/  LEA R57, R56, UR6, 0x1 ;  /* 0x0000000638397c11 */ /* 0x000fe2000f8e08ff */
[----:B-1----:R-:W-:Y:S02]  /*06f0*/  IMAD R90, R83, UR10, R56 ;  /* 0x0000000a535a7c24 */ /* 0x002fe4000f8e0238 */
[----:B--2---:R0:W-:Y:S04]  /*0700*/  STS.U16 [R82], R49 ;  /* 0x0000003152007388 */ /* 0x0041e80000000400 */
[----:B---3--:R0:W-:Y:S01]  /*0710*/  STS.U16 [R57], R46 ;  /* 0x0000002e39007388 */ /* 0x0081e20000000400 */
[----:B------:R-:W-:Y:S05]  /*0720*/  @!P0 BRA `(.L_x_14) ;  /* 0x0000000000c08947 */ /* 0x000fea0003800000 */
[----:B------:R-:W1:Y:S01]  /*0730*/  LDCU UR5, c[0x0][0x364] ;  /* 0x00006c80ff0577ac */ /* 0x000e620008000800 */
[----:B------:R-:W1:Y:S02]  /*0740*/  LDC R83, c[0x0][0x360] ;  /* 0x0000d800ff537b82 */ /* 0x000e640000000800 */
[----:B-1----:R-:W-:-:S05]  /*0750*/  IMAD R83, R83, UR5, RZ ;  /* 0x0000000553537c24 */ /* 0x002fca000f8e02ff */
[----:B------:R-:W-:-:S04]  /*0760*/  IADD3 R90, PT, PT, R56, R83, RZ ;  /* 0x00000053385a7210 */ /* 0x000fc80007ffe0ff */
[----:B0-----:R-:W-:Y:S02]  /*0770*/  SHF.R.U32.HI R49, RZ, 0x4, R90 ;  /* 0x00000004ff317819 */ /* 0x001fe4000001165a */
[----:B------:R-:W-:Y:S02]  /*0780*/  LOP3.LUT R47, R90, 0xf, RZ, 0xc0, !PT ;  /* 0x0000000f5a2f7812 */ /* 0x000fe400078ec0ff */
[----:B------:R-:W-:Y:S02]  /*0790*/  LEA R49, R50, R49, 0x7 ;  /* 0x0000003132317211 */ /* 0x000fe400078e38ff */
[----:B------:R-:W-:-:S03]  /*07a0*/  LOP3.LUT R46, R90, 0x7f, RZ, 0xc0, !PT ;  /* 0x0000007f5a2e7812 */ /* 0x000fc600078ec0ff */
[----:B------:R-:W-:Y:S02]  /*07b0*/  IMAD R47, R49, R52, R47 ;  /* 0x00000034312f7224 */ /* 0x000fe400078e022f */
[----:B------:R-:W-:Y:S01]  /*07c0*/  IMAD R48, R51, 0x80, R46 ;  /* 0x0000008033307824 */ /* 0x000fe200078e022e */
[----:B------:R-:W-:Y:S02]  /*07d0*/  LEA.HI R46, R90, UR4, RZ, 0x19 ;  /* 0x000000045a2e7c11 */ /* 0x000fe4000f8fc8ff */
[----:B------:R-:W-:-:S03]  /*07e0*/  IADD3 R47, PT, PT, R47, UR4, RZ ;  /* 0x000000042f2f7c10 */ /* 0x000fc6000fffe0ff */
[----:B------:R-:W-:Y:S02]  /*07f0*/  IMAD R85, R46, R53, R48 ;  /* 0x000000352e557224 */ /* 0x000fe400078e0230 */
[----:B------:R-:W-:-:S04]  /*0800*/  IMAD.WIDE R48, R47, 0x2, R44 ;  /* 0x000000022f307825 */ /* 0x000fc800078e022c */
[----:B------:R-:W-:Y:S02]  /*0810*/  IMAD.WIDE R46, R85, 0x2, R42 ;  /* 0x00000002552e7825 */ /* 0x000fe400078e022a */
[----:B------:R-:W2:Y:S04]  /*0820*/  LDG.E.U16 R48, desc[UR8][R48.64] ;  /* 0x0000000830307981 */ /* 0x000ea8000c1e1500 */
[----:B------:R-:W3:Y:S01]  /*0830*/  LDG.E.U16 R46, desc[UR8][R46.64] ;  /* 0x000000082e2e7981 */ /* 0x000ee2000c1e1500 */
[C---:B------:R-:W-:Y:S02]  /*0840*/  LEA R85, R83.reuse, R82, 0x1 ;  /* 0x0000005253557211 */ /* 0x040fe400078e08ff */
[----:B------:R-:W-:Y:S02]  /*0850*/  LEA R87, R83, R57, 0x1 ;  /* 0x0000003953577211 */ /* 0x000fe400078e08ff */
[----:B------:R-:W-:-:S02]  /*0860*/  ISETP.NE.AND P0, PT, R84, 0x1, PT ;  /* 0x000000015400780c */ /* 0x000fc40003f05270 */
[----:B------:R-:W-:Y:S01]  /*0870*/  IADD3 R90, PT, PT, R83, R90, RZ ;  /* 0x0000005a535a7210 */ /* 0x000fe20007ffe0ff */
[----:B--2---:R1:W-:Y:S04]  /*0880*/  STS.U16 [R85], R48 ;  /* 0x0000003055007388 */ /* 0x0043e80000000400 */
[----:B---3--:R1:W-:Y:S06]  /*0890*/  STS.U16 [R87], R46 ;  /* 0x0000002e57007388 */ /* 0x0083ec0000000400 */
[----:B------:R-:W-:Y:S05]  /*08a0*/  @!P0 BRA `(.L_x_14) ;  /* 0x0000000000608947 */ /* 0x000fea0003800000 */
[----:B------:R-:W0:Y:S01]  /*08b0*/  LDCU UR5, c[0x0][0x364] ;  /* 0x00006c80ff0577ac */ /* 0x000e220008000800 */
[----:B------:R-:W0:Y:S02]  /*08c0*/  LDC R47, c[0x0][0x360] ;  /* 0x0000d800ff2f7b82 */ /* 0x000e240000000800 */
[----:B0-----:R-:W-:-:S05]  /*08d0*/  IMAD R47, R47, UR5, RZ ;  /* 0x000000052f2f7c24 */ /* 0x001fca000f8e02ff */
[----:B------:R-:W-:-:S04]  /*08e0*/  IADD3 R56, PT, PT, R47, R56, R47 ;  /* 0x000000382f387210 */ /* 0x000fc80007ffe02f */
[----:B------:R-:W-:Y:S02]  /*08f0*/  SHF.R.U32.HI R83, RZ, 0x4, R56 ;  /* 0x00000004ff537819 */ /* 0x000fe40000011638 */
[----:B------:R-:W-:Y:S02]  /*0900*/  LOP3.LUT R49, R56, 0xf, RZ, 0xc0, !PT ;  /* 0x0000000f38317812 */ /* 0x000fe400078ec0ff */
[----:B------:R-:W-:Y:S02]  /*0910*/  LEA R83, R50, R83, 0x7 ;  /* 0x0000005332537211 */ /* 0x000fe400078e38ff */
[C---:B-1----:R-:W-:Y:S02]  /*0920*/  LOP3.LUT R48, R56.reuse, 0x7f, RZ, 0xc0, !PT ;  /* 0x0000007f38307812 */ /* 0x042fe400078ec0ff */
[----:B------:R-:W-:Y:S01]  /*0930*/  LEA.HI R46, R56, UR4, RZ, 0x19 ;  /* 0x00000004382e7c11 */ /* 0x000fe2000f8fc8ff */
[----:B------:R-:W-:Y:S01]  /*0940*/  IMAD R49, R83, R52, R49 ;  /* 0x0000003453317224 */ /* 0x000fe200078e0231 */
[----:B------:R-:W-:-:S04]  /*0950*/  LEA R48, R51, R48, 0x7 ;  /* 0x0000003033307211 */ /* 0x000fc800078e38ff */
[----:B------:R-:W-:Y:S01]  /*0960*/  IADD3 R49, PT, PT, R49, UR4, RZ ;  /* 0x0000000431317c10 */ /* 0x000fe2000fffe0ff */
[----:B------:R-:W-:-:S04]  /*0970*/  IMAD R53, R46, R53, R48 ;  /* 0x000000352e357224 */ /* 0x000fc800078e0230 */
[----:B------:R-:W-:-:S04]  /*0980*/  IMAD.WIDE R44, R49, 0x2, R44 ;  /* 0x00000002312c7825 */ /* 0x000fc800078e022c */
[----:B------:R-:W-:Y:S02]  /*0990*/  IMAD.WIDE R42, R53, 0x2, R42 ;  /* 0x00000002352a7825 */ /* 0x000fe400078e022a */
[----:B------:R-:W2:Y:S04]  /*09a0*/  LDG.E.U16 R44, desc[UR8][R44.64] ;  /* 0x000000082c2c7981 */ /* 0x000ea8000c1e1500 */
[----:B------:R-:W3:Y:S01]  /*09b0*/  LDG.E.U16 R42, desc[UR8][R42.64] ;  /* 0x000000082a2a7981 */ /* 0x000ee2000c1e1500 */
[C---:B------:R-:W-:Y:S01]  /*09c0*/  IMAD R82, R47.reuse, 0x2, R82 ;  /* 0x000000022f527824 */ /* 0x040fe200078e0252 */
[C---:B------:R-:W-:Y:S02]  /*09d0*/  LEA R46, R47.reuse, R57, 0x1 ;  /* 0x000000392f2e7211 */ /* 0x040fe400078e08ff */
[----:B------:R-:W-:-:S02]  /*09e0*/  IADD3 R90, PT, PT, R47, R56, RZ ;  /* 0x000000382f5a7210 */ /* 0x000fc40007ffe0ff */
[C---:B------:R-:W-:Y:S02]  /*09f0*/  LEA R49, R47.reuse, R82, 0x1 ;  /* 0x000000522f317211 */ /* 0x040fe400078e08ff */
[----:B------:R-:W-:-:S03]  /*0a00*/  LEA R51, R47, R46, 0x1 ;  /* 0x0000002e2f337211 */ /* 0x000fc600078e08ff */
[----:B--2---:R2:W-:Y:S04]  /*0a10*/  STS.U16 [R49], R44 ;  /* 0x0000002c31007388 */ /* 0x0045e80000000400 */
[----:B---3--:R2:W-:Y:S02]  /*0a20*/  STS.U16 [R51], R42 ;  /* 0x0000002a33007388 */ /* 0x0085e40000000400 */
.L_x_14:
[----:B---3--:R-:W-:Y:S05]  /*0a30*/  BSYNC.RECONVERGENT B1 ;  /* 0x0000000000017941 */ /* 0x008fea0003800200 */
.L_x_13:
[----:B------:R-:W-:-:S13]  /*0a40*/  ISETP.GE.U32.AND P0, PT, R0, 0x3, PT ;  /* 0x000000030000780c */ /* 0x000fda0003f06070 */
[----:B------:R-:W-:Y:S05]  /*0a50*/  @!P0 BRA `(.L_x_12) ;  /* 0x0000000400648947 */ /* 0x000fea0003800000 */
[----:B------:R-:W3:Y:S01]  /*0a60*/  S2R R84, SR_CgaCtaId ;  /* 0x0000000000547919 */ /* 0x000ee20000008800 */
[----:B------:R-:W4:Y:S01]  /*0a70*/  LDCU UR5, c[0x0][0x364] ;  /* 0x00006c80ff0577ac */ /* 0x000f220008000800 */
[----:B------:R-:W4:Y:S01]  /*0a80*/  LDC R43, c[0x0][0x360] ;  /* 0x0000d800ff2b7b82 */ /* 0x000f220000000800 */
[----:B------:R-:W-:Y:S01]  /*0a90*/  MOV R83, 0x400 ;  /* 0x0000040000537802 */ /* 0x000fe20000000f00 */
[----:B-1----:R-:W1:Y:S01]  /*0aa0*/  S2R R87, SR_CTAID.X ;  /* 0x0000000000577919 */ /* 0x002e620000002500 */
[----:B------:R-:W-:Y:S02]  /*0ab0*/  SHF.L.U32 R85, R90, 0x1, RZ ;  /* 0x000000015a557819 */ /* 0x000fe400000006ff */
[----:B------:R-:W-:Y:S01]  /*0ac0*/  IADD3 R45, PT, PT, R83, 0x1000, RZ ;  /* 0x00001000532d7810 */ /* 0x000fe20007ffe0ff */
[----:B------:R-:W5:Y:S01]  /*0ad0*/  S2R R89, SR_CTAID.Y ;  /* 0x0000000000597919 */ /* 0x000f620000002600 */
[----:B----4-:R-:W-:-:S04]  /*0ae0*/  IMAD R43, R43, UR5, RZ ;  /* 0x000000052b2b7c24 */ /* 0x010fc8000f8e02ff */
[C---:B------:R-:W-:Y:S01]  /*0af0*/  IMAD R86, R43.reuse, 0x3, R90 ;  /* 0x000000032b567824 */ /* 0x040fe200078e025a */
[----:B0-----:R-:W-:Y:S02]  /*0b00*/  LEA R82, R43, R90, 0x1 ;  /* 0x0000005a2b527211 */ /* 0x001fe400078e08ff */
[C---:B---3--:R-:W-:Y:S02]  /*0b10*/  LEA R83, R84.reuse, R83, 0x18 ;  /* 0x0000005354537211 */ /* 0x048fe400078ec0ff */
[----:B------:R-:W-:Y:S02]  /*0b20*/  LEA R84, R84, R45, 0x18 ;  /* 0x0000002d54547211 */ /* 0x000fe400078ec0ff */
[----:B-1----:R-:W-:Y:S02]  /*0b30*/  SHF.L.U32 R87, R87, 0x7, RZ ;  /* 0x0000000757577819 */ /* 0x002fe400000006ff */
[----:B------:R-:W-:Y:S01]  /*0b40*/  IADD3 R88, PT, PT, R90, R43, RZ ;  /* 0x0000002b5a587210 */ /* 0x000fe20007ffe0ff */
[----:B-----5:R-:W-:-:S07]  /*0b50*/  IMAD.SHL.U32 R89, R89, 0x80, RZ ;  /* 0x0000008059597824 */ /* 0x020fce00078e00ff */
.L_x_15:
[C---:B------:R-:W-:Y:S01]  /*0b60*/  LEA.HI R53, R90.reuse, UR4, RZ, 0x19 ;  /* 0x000000045a357c11 */ /* 0x040fe2000f8fc8ff */
[----:B0-2---:R-:W0:Y:S01]  /*0b70*/  LDC.64 R50, c[0x0][0x380] ;  /* 0x0000e000ff327b82 */ /* 0x005e220000000a00 */
[----:B------:R-:W-:Y:S02]  /*0b80*/  LOP3.LUT R44, R89, 0x7f, R90, 0xf8, !PT ;  /* 0x0000007f592c7812 */ /* 0x000fe400078ef85a */
[----:B------:R-:W-:Y:S02]  /*0b90*/  LOP3.LUT R42, R90, 0xf, RZ, 0xc0, !PT ;  /* 0x0000000f5a2a7812 */ /* 0x000fe400078ec0ff */
[----:B------:R-:W-:Y:S01]  /*0ba0*/  LOP3.LUT R43, R88, 0xf, RZ, 0xc0, !PT ;  /* 0x0000000f582b7812 */ /* 0x000fe200078ec0ff */
[----:B------:R-:W-:Y:S01]  /*0bb0*/  IMAD R53, R53, UR12, R44 ;  /* 0x0000000c35357c24 */ /* 0x000fe2000f8e022c */
[----:B------:R-:W-:Y:S02]  /*0bc0*/  IADD3 R45, PT, PT, R42, UR4, RZ ;  /* 0x000000042a2d7c10 */ /* 0x000fe4000fffe0ff */
[----:B------:R-:W-:-:S02]  /*0bd0*/  IADD3 R47, PT, PT, R43, UR4, RZ ;  /* 0x000000042b2f7c10 */ /* 0x000fc4000fffe0ff */
[-C--:B------:R-:W-:Y:S01]  /*0be0*/  LEA.HI R44, R90, R87.reuse, RZ, 0x1c ;  /* 0x000000575a2c7211 */ /* 0x080fe200078fe0ff */
[----:B------:R-:W1:Y:S01]  /*0bf0*/  LDC.64 R42, c[0x0][0x388] ;  /* 0x0000e200ff2a7b82 */ /* 0x000e620000000a00 */
[----:B------:R-:W-:-:S03]  /*0c00*/  LEA.HI R46, R88, R87, RZ, 0x1c ;  /* 0x00000057582e7211 */ /* 0x000fc600078fe0ff */
[----:B------:R-:W-:Y:S01]  /*0c10*/  IMAD R45, R44, UR11, R45 ;  /* 0x0000000b2c2d7c24 */ /* 0x000fe2000f8e022d */
[----:B------:R-:W-:Y:S01]  /*0c20*/  LOP3.LUT R44, R82, 0xf, RZ, 0xc0, !PT ;  /* 0x0000000f522c7812 */ /* 0x000fe200078ec0ff */
[----:B------:R-:W-:Y:S01]  /*0c30*/  IMAD R47, R46, UR11, R47 ;  /* 0x0000000b2e2f7c24 */ /* 0x000fe2000f8e022f */
[----:B------:R-:W-:Y:S02]  /*0c40*/  LOP3.LUT R46, R86, 0xf, RZ, 0xc0, !PT ;  /* 0x0000000f562e7812 */ /* 0x000fe400078ec0ff */
[----:B------:R-:W-:Y:S02]  /*0c50*/  IADD3 R49, PT, PT, R44, UR4, RZ ;  /* 0x000000042c317c10 */ /* 0x000fe4000fffe0ff */
[----:B------:R-:W-:Y:S02]  /*0c60*/  IADD3 R57, PT, PT, R46, UR4, RZ ;  /* 0x000000042e397c10 */ /* 0x000fe4000fffe0ff */
[-C--:B------:R-:W-:Y:S02]  /*0c70*/  LEA.HI R44, R82, R87.reuse, RZ, 0x1c ;  /* 0x00000057522c7211 */ /* 0x080fe400078fe0ff */
[----:B------:R-:W-:-:S03]  /*0c80*/  LEA.HI R46, R86, R87, RZ, 0x1c ;  /* 0x00000057562e7211 */ /* 0x000fc600078fe0ff */
[----:B------:R-:W-:Y:S02]  /*0c90*/  IMAD R49, R44, UR11, R49 ;  /* 0x0000000b2c317c24 */ /* 0x000fe4000f8e0231 */
[----:B------:R-:W-:Y:S02]  /*0ca0*/  IMAD R57, R46, UR11, R57 ;  /* 0x0000000b2e397c24 */ /* 0x000fe4000f8e0239 */
[----:B0-----:R-:W-:Y:S01]  /*0cb0*/  IMAD.WIDE R44, R45, 0x2, R50 ;  /* 0x000000022d2c7825 */ /* 0x001fe200078e0232 */
[----:B------:R-:W-:-:S03]  /*0cc0*/  LEA.HI R56, R88, UR4, RZ, 0x19 ;  /* 0x0000000458387c11 */ /* 0x000fc6000f8fc8ff */
[--C-:B------:R-:W-:Y:S01]  /*0cd0*/  IMAD.WIDE R46, R47, 0x2, R50.reuse ;  /* 0x000000022f2e7825 */ /* 0x100fe200078e0232 */
[----:B------:R-:W-:Y:S01]  /*0ce0*/  LEA.HI R92, R82, UR4, RZ, 0x19 ;  /* 0x00000004525c7c11 */ /* 0x000fe2000f8fc8ff */
[----:B------:R0:W2:Y:S02]  /*0cf0*/  LDG.E.U16 R91, desc[UR8][R44.64] ;  /* 0x000000082c5b7981 */ /* 0x0000a4000c1e1500 */
[----:B------:R-:W-:Y:S01]  /*0d00*/  IMAD.WIDE R48, R49, 0x2, R50 ;  /* 0x0000000231307825 */ /* 0x000fe200078e0232 */
[----:B------:R-:W-:Y:S01]  /*0d10*/  LOP3.LUT R93, R89, 0x7f, R82, 0xf8, !PT ;  /* 0x0000007f595d7812 */ /* 0x000fe200078ef852 */
[----:B------:R-:W3:Y:S02]  /*0d20*/  LDG.E.U16 R46, desc[UR8][R46.64] ;  /* 0x000000082e2e7981 */ /* 0x000ee4000c1e1500 */
[----:B------:R-:W-:Y:S01]  /*0d30*/  IMAD.WIDE R50, R57, 0x2, R50 ;  /* 0x0000000239327825 */ /* 0x000fe200078e0232 */
[----:B------:R-:W-:Y:S01]  /*0d40*/  LOP3.LUT R57, R89, 0x7f, R88, 0xf8, !PT ;  /* 0x0000007f59397812 */ /* 0x000fe200078ef858 */
[----:B------:R-:W4:Y:S02]  /*0d50*/  LDG.E.U16 R48, desc[UR8][R48.64] ;  /* 0x0000000830307981 */ /* 0x000f24000c1e1500 */
[----:B-1----:R-:W-:Y:S01]  /*0d60*/  IMAD.WIDE R52, R53, 0x2, R42 ;  /* 0x0000000235347825 */ /* 0x002fe200078e022a */
[----:B0-----:R-:W-:Y:S01]  /*0d70*/  LEA.HI R44, R86, UR4, RZ, 0x19 ;  /* 0x00000004562c7c11 */ /* 0x001fe2000f8fc8ff */
[----:B------:R-:W5:Y:S01]  /*0d80*/  LDG.E.U16 R50, desc[UR8][R50.64] ;  /* 0x0000000832327981 */ /* 0x000f62000c1e1500 */
[----:B------:R-:W-:Y:S01]  /*0d90*/  LOP3.LUT R45, R89, 0x7f, R86, 0xf8, !PT ;  /* 0x0000007f592d7812 */ /* 0x000fe200078ef856 */
[----:B------:R-:W-:-:S02]  /*0da0*/  IMAD R57, R56, UR12, R57 ;  /* 0x0000000c38397c24 */ /* 0x000fc4000f8e0239 */
[----:B------:R-:W-:Y:S01]  /*0db0*/  IMAD R93, R92, UR12, R93 ;  /* 0x0000000c5c5d7c24 */ /* 0x000fe2000f8e025d */
[----:B------:R0:W3:Y:S01]  /*0dc0*/  LDG.E.U16 R52, desc[UR8][R52.64] ;  /* 0x0000000834347981 */ /* 0x0000e2000c1e1500 */
[----:B------:R-:W-:-:S06]  /*0dd0*/  IMAD.WIDE R56, R57, 0x2, R42 ;  /* 0x0000000239387825 */ /* 0x000fcc00078e022a */
[----:B------:R-:W4:Y:S01]  /*0de0*/  LDG.E.U16 R56, desc[UR8][R56.64] ;  /* 0x0000000838387981 */ /* 0x000f22000c1e1500 */
[----:B0-----:R-:W-:Y:S02]  /*0df0*/  IMAD R53, R44, UR12, R45 ;  /* 0x0000000c2c357c24 */ /* 0x001fe4000f8e022d */
[----:B------:R-:W-:-:S04]  /*0e00*/  IMAD.WIDE R44, R93, 0x2, R42 ;  /* 0x000000025d2c7825 */ /* 0x000fc800078e022a */
[----:B------:R-:W-:Y:S02]  /*0e10*/  IMAD.WIDE R42, R53, 0x2, R42 ;  /* 0x00000002352a7825 */ /* 0x000fe400078e022a */
[----:B------:R0:W5:Y:S04]  /*0e20*/  LDG.E.U16 R44, desc[UR8][R44.64] ;  /* 0x000000082c2c7981 */ /* 0x000168000c1e1500 */
[----:B------:R1:W5:Y:S01]  /*0e30*/  LDG.E.U16 R42, desc[UR8][R42.64] ;  /* 0x000000082a2a7981 */ /* 0x000362000c1e1500 */
[----:B------:R-:W0:Y:S01]  /*0e40*/  LDCU UR5, c[0x0][0x364] ;  /* 0x00006c80ff0577ac */ /* 0x000e220008000800 */
[----:B------:R-:W0:Y:S01]  /*0e50*/  LDC R53, c[0x0][0x360] ;  /* 0x0000d800ff357b82 */ /* 0x000e220000000800 */
[----:B------:R-:W-:Y:S01]  /*0e60*/  IADD3 R92, PT, PT, R83, R85, RZ ;  /* 0x00000055535c7210 */ /* 0x000fe20007ffe0ff */
[----:B------:R-:W-:-:S02]  /*0e70*/  IMAD.IADD R47, R84, 0x1, R85 ;  /* 0x00000001542f7824 */ /* 0x000fc400078e0255 */
[----:B0-----:R-:W-:-:S05]  /*0e80*/  IMAD R53, R53, UR5, RZ ;  /* 0x0000000535357c24 */ /* 0x001fca000f8e02ff */
[CC--:B------:R-:W-:Y:S02]  /*0e90*/  LEA R49, R53.reuse, R92.reuse, 0x1 ;  /* 0x0000005c35317211 */ /* 0x0c0fe400078e08ff */
[CC--:B------:R-:W-:Y:S02]  /*0ea0*/  LEA R45, R53.reuse, R47.reuse, 0x1 ;  /* 0x0000002f352d7211 */ /* 0x0c0fe400078e08ff */
[C---:B-1----:R-:W-:Y:S01]  /*0eb0*/  LEA R43, R53.reuse, R92, 0x2 ;  /* 0x0000005c352b7211 */ /* 0x042fe200078e10ff */
[C---:B------:R-:W-:Y:S01]  /*0ec0*/  IMAD R57, R53.reuse, 0x6, R92 ;  /* 0x0000000635397824 */ /* 0x040fe200078e025c */
[C---:B------:R-:W-:Y:S02]  /*0ed0*/  LEA R51, R53.reuse, R47, 0x2 ;  /* 0x0000002f35337211 */ /* 0x040fe400078e10ff */
[----:B------:R-:W-:-:S04]  /*0ee0*/  IADD3 R90, PT, PT, R53, R90, R53 ;  /* 0x0000005a355a7210 */ /* 0x000fc80007ffe035 */
[----:B------:R-:W-:-:S04]  /*0ef0*/  IADD3 R90, PT, PT, R53, R90, R53 ;  /* 0x0000005a355a7210 */ /* 0x000fc80007ffe035 */
[----:B------:R-:W-:Y:S02]  /*0f00*/  ISETP.GE.U32.AND P0, PT, R90, 0x800, PT ;  /* 0x000008005a00780c */ /* 0x000fe40003f06070 */
[C---:B------:R-:W-:Y:S02]  /*0f10*/  LEA R82, R53.reuse, R82, 0x2 ;  /* 0x0000005235527211 */ /* 0x040fe400078e10ff */
[C---:B------:R-:W-:Y:S02]  /*0f20*/  LEA R86, R53.reuse, R86, 0x2 ;  /* 0x0000005635567211 */ /* 0x040fe400078e10ff */
[C---:B------:R-:W-:Y:S02]  /*0f30*/  LEA R88, R53.reuse, R88, 0x2 ;  /* 0x0000005835587211 */ /* 0x040fe400078e10ff */
[C---:B------:R-:W-:Y:S01]  /*0f40*/  LEA R85, R53.reuse, R85, 0x3 ;  /* 0x0000005535557211 */ /* 0x040fe200078e18ff */
[----:B--2---:R0:W-:Y:S02]  /*0f50*/  STS.U16 [R92], R91 ;  /* 0x0000005b5c007388 */ /* 0x0041e40000000400 */
[----:B0-----:R-:W-:-:S02]  /*0f60*/  IMAD R91, R53, 0x6, R47 ;  /* 0x00000006355b7824 */ /* 0x001fc400078e022f */
[----:B---3--:R0:W-:Y:S04]  /*0f70*/  STS.U16 [R47], R52 ;  /* 0x000000342f007388 */ /* 0x0081e80000000400 */
[----:B------:R0:W-:Y:S04]  /*0f80*/  STS.U16 [R49], R46 ;  /* 0x0000002e31007388 */ /* 0x0001e80000000400 */
[----:B----4-:R0:W-:Y:S04]  /*0f90*/  STS.U16 [R45], R56 ;  /* 0x000000382d007388 */ /* 0x0101e80000000400 */
[----:B------:R0:W-:Y:S04]  /*0fa0*/  STS.U16 [R43], R48 ;  /* 0x000000302b007388 */ /* 0x0001e80000000400 */
[----:B-----5:R0:W-:Y:S04]  /*0fb0*/  STS.U16 [R51], R44 ;  /* 0x0000002c33007388 */ /* 0x0201e80000000400 */
[----:B------:R0:W-:Y:S04]  /*0fc0*/  STS.U16 [R57], R50 ;  /* 0x0000003239007388 */ /* 0x0001e80000000400 */
[----:B------:R0:W-:Y:S01]  /*0fd0*/  STS.U16 [R91], R42 ;  /* 0x0000002a5b007388 */ /* 0x0001e20000000400 */
[----:B------:R-:W-:Y:S05]  /*0fe0*/  @!P0 BRA `(.L_x_15) ;  /* 0xfffffff800dc8947 */ /* 0x000fea000383ffff */
.L_x_12:
[----:B---3--:R-:W-:Y:S05]  /*0ff0*/  BSYNC.RECONVERGENT B0 ;  /* 0x0000000000007941 */ /* 0x008fea0003800200 */
.L_x_11:
[----:B------:R-:W3:Y:S08]  /*1000*/  S2UR UR6, SR_CgaCtaId ;  /* 0x00000000000679c3 */ /* 0x000ef00000008800 */
[----:B------:R-:W-:Y:S01]  /*1010*/  BAR.SYNC.DEFER_BLOCKING 0x0 ;  /* 0x0000000000007b1d */ /* 0x000fe20000010000 */
[----:B01----:R-:W-:-:S05]  /*1020*/  IMAD.MOV.U32 R46, RZ, RZ, RZ ;  /* 0x000000ffff2e7224 */ /* 0x003fca00078e00ff */
[----:B------:R-:W-:Y:S02]  /*1030*/  UMOV UR5, 0x400 ;  /* 0x0000040000057882 */ /* 0x000fe40000000000 */
[----:B------:R-:W-:Y:S02]  /*1040*/  UIADD3 UR7, UPT, UPT, UR5, 0x1000, URZ ;  /* 0x0000100005077890 */ /* 0x000fe4000fffe0ff */
[----:B---3--:R-:W-:Y:S02]  /*1050*/  ULEA UR5, UR6, UR5, 0x18 ;  /* 0x0000000506057291 */ /* 0x008fe4000f8ec0ff */
[----:B------:R-:W-:-:S12]  /*1060*/  ULEA UR7, UR6, UR7, 0x18 ;  /* 0x0000000706077291 */ /* 0x000fd8000f8ec0ff */
.L_x_16:
[----:B------:R-:W-:Y:S02]  /*1070*/  LEA R43, R46, R80, 0x4 ;  /* 0x000000502e2b7211 */ /* 0x000fe400078e20ff */
[----:B--2---:R-:W-:Y:S02]  /*1080*/  LEA R42, R81, R46, 0x7 ;  /* 0x0000002e512a7211 */ /* 0x004fe400078e38ff */
[----:B------:R-:W-:Y:S02]  /*1090*/  SHF.L.U32 R43, R43, 0x3, RZ ;  /* 0x000000032b2b7819 */ /* 0x000fe400000006ff */
[----:B------:R-:W-:Y:S02]  /*10a0*/  LEA R47, R42, UR5, 0x1 ;  /* 0x000000052a2f7c11 */ /* 0x000fe4000f8e08ff */
[----:B------:R-:W-:Y:S02]  /*10b0*/  LEA R85, R43, UR7, 0x1 ;  /* 0x000000072b557c11 */ /* 0x000fe4000f8e08ff */
[----:B------:R-:W-:Y:S01]  /*10c0*/  IADD3 R46, PT, PT, R46, 0x1, RZ ;  /* 0x000000012e2e7810 */ /* 0x000fe20007ffe0ff */
[----:B------:R-:W-:Y:S03]  /*10d0*/  LDS.U16 R48, [R47] ;  /* 0x000000002f307984 */ /* 0x000fe60000000400 */
[----:B------:R-:W-:Y:S01]  /*10e0*/  ISETP.NE.AND P0, PT, R46, 0x10, PT ;  /* 0x000000102e00780c */ /* 0x000fe20003f05270 */
[----:B------:R-:W0:Y:S04]  /*10f0*/  LDS.64 R42, [R85] ;  /* 0x00000000552a7984 */ /* 0x000e280000000a00 */
[----:B------:R-:W1:Y:S04]  /*1100*/  LDS.U16 R49, [R47+0x20] ;  /* 0x000020002f317984 */ /* 0x000e680000000400 */
[----:B------:R-:W2:Y:S04]  /*1110*/  LDS.U16 R50, [R47+0x40] ;  /* 0x000040002f327984 */ /* 0x000ea80000000400 */
[----:B------:R-:W3:Y:S04]  /*1120*/  LDS.U16 R52, [R47+0x60] ;  /* 0x000060002f347984 */ /* 0x000ee80000000400 */
[----:B------:R-:W4:Y:S04]  /*1130*/  LDS.U16 R56, [R47+0x80] ;  /* 0x000080002f387984 */ /* 0x000f280000000400 */
[----:B------:R-:W5:Y:S04]  /*1140*/  LDS.U16 R82, [R47+0xa0] ;  /* 0x0000a0002f527984 */ /* 0x000f680000000400 */
[----:B------:R-:W5:Y:S04]  /*1150*/  LDS.U16 R83, [R47+0xc0] ;  /* 0x0000c0002f537984 */ /* 0x000f680000000400 */
[----:B------:R5:W5:Y:S04]  /*1160*/  LDS.U16 R84, [R47+0xe0] ;  /* 0x0000e0002f547984 */ /* 0x000b680000000400 */
[----:B------:R5:W5:Y:S01]  /*1170*/  LDS.64 R44, [R85+0x8] ;  /* 0x00000800552c7984 */ /* 0x000b620000000a00 */
[----:B0-----:R-:W-:-:S02]  /*1180*/  HADD2.F32 R86, -RZ, R42.H0_H0 ;  /* 0x2000002aff567230 */ /* 0x001fc40000004100 */
[----:B------:R-:W-:Y:S02]  /*1190*/  HADD2.F32 R88, -RZ, R42.H1_H1 ;  /* 0x3000002aff587230 */ /* 0x000fe40000004100 */
[--C-:B------:R-:W-:Y:S02]  /*11a0*/  HADD2.F32 R87, -RZ, R43.reuse.H0_H0 ;  /* 0x2000002bff577230 */ /* 0x100fe40000004100 */
[----:B------:R-:W-:Y:S02]  /*11b0*/  HADD2.F32 R42, -RZ, R43.H1_H1 ;  /* 0x3000002bff2a7230 */ /* 0x000fe40000004100 */
[----:B------:R-:W-:Y:S02]  /*11c0*/  HADD2.F32 R43, -RZ, R48.H0_H0 ;  /* 0x20000030ff2b7230 */ /* 0x000fe40000004100 */
[----:B-1----:R-:W-:Y:S02]  /*11d0*/  HADD2.F32 R49, -RZ, R49.H0_H0 ;  /* 0x20000031ff317230 */ /* 0x002fe40000004100 */
[----:B--2---:R-:W-:-:S02]  /*11e0*/  HADD2.F32 R51, -RZ, R50.H0_H0 ;  /* 0x20000032ff337230 */ /* 0x004fc40000004100 */
[-C--:B------:R-:W-:Y:S01]  /*11f0*/  FFMA R4, R43, R87.reuse, R4 ;  /* 0x000000572b047223 */ /* 0x080fe20000000004 */
[----:B---3--:R-:W-:Y:S02]  /*1200*/  HADD2.F32 R53, -RZ, R52.H0_H0 ;  /* 0x20000034ff357230 */ /* 0x008fe40000004100 */
[-C--:B------:R-:W-:Y:S01]  /*1210*/  FFMA R12, R49, R87.reuse, R12 ;  /* 0x00000057310c7223 */ /* 0x080fe2000000000c */
[----:B----4-:R-:W-:Y:S02]  /*1220*/  HADD2.F32 R57, -RZ, R56.H0_H0 ;  /* 0x20000038ff397230 */ /* 0x010fe40000004100 */
[-C--:B------:R-:W-:Y:S01]  /*1230*/  FFMA R20, R51, R87.reuse, R20 ;  /* 0x0000005733147223 */ /* 0x080fe20000000014 */
[-C--:B------:R-:W-:Y:S01]  /*1240*/  FFMA R2, R43, R86.reuse, R2 ;  /* 0x000000562b027223 */ /* 0x080fe20000000002 */
[-C--:B------:R-:W-:Y:S01]  /*1250*/  FFMA R28, R53, R87.reuse, R28 ;  /* 0x00000057351c7223 */ /* 0x080fe2000000001c */
[----:B-----5:R-:W-:Y:S02]  /*1260*/  HADD2.F32 R47, -RZ, R82.H0_H0 ;  /* 0x20000052ff2f7230 */ /* 0x020fe40000004100 */
[----:B------:R-:W-:Y:S01]  /*1270*/  FFMA R36, R57, R87, R36 ;  /* 0x0000005739247223 */ /* 0x000fe20000000024 */
[-C--:B------:R-:W-:Y:S01]  /*1280*/  FFMA R10, R49, R86.reuse, R10 ;  /* 0x00000056310a7223 */ /* 0x080fe2000000000a */
[----:B------:R-:W-:Y:S01]  /*1290*/  FFMA R18, R51, R86, R18 ;  /* 0x0000005633127223 */ /* 0x000fe20000000012 */
[----:B------:R-:W-:-:S02]  /*12a0*/  HADD2.F32 R83, -RZ, R83.H0_H0 ;  /* 0x20000053ff537230 */ /* 0x000fc40000004100 */
[-C--:B------:R-:W-:Y:S01]  /*12b0*/  FFMA R58, R47, R87.reuse, R58 ;  /* 0x000000572f3a7223 */ /* 0x080fe2000000003a */
[-C--:B------:R-:W-:Y:S01]  /*12c0*/  FFMA R26, R53, R86.reuse, R26 ;  /* 0x00000056351a7223 */ /* 0x080fe2000000001a */
[-C--:B------:R-:W-:Y:S01]  /*12d0*/  FFMA R34, R57, R86.reuse, R34 ;  /* 0x0000005639227223 */ /* 0x080fe20000000022 */
[----:B------:R-:W-:Y:S02]  /*12e0*/  HADD2.F32 R85, -RZ, R84.H0_H0 ;  /* 0x20000054ff557230 */ /* 0x000fe40000004100 */
[-C--:B------:R-:W-:Y:S01]  /*12f0*/  FFMA R66, R83, R87.reuse, R66 ;  /* 0x0000005753427223 */ /* 0x080fe20000000042 */
[-C--:B------:R-:W-:Y:S01]  /*1300*/  FFMA R54, R47, R86.reuse, R54 ;  /* 0x000000562f367223 */ /* 0x080fe20000000036 */
[----:B------:R-:W-:Y:S01]  /*1310*/  FFMA R64, R83, R86, R64 ;  /* 0x0000005653407223 */ /* 0x000fe20000000040 */
[--C-:B------:R-:W-:Y:S02]  /*1320*/  HADD2.F32 R48, -RZ, R44.reuse.H0_H0 ;  /* 0x2000002cff307230 */ /* 0x100fe40000004100 */
[----:B------:R-:W-:Y:S01]  /*1330*/  FFMA R74, R85, R87, R74 ;  /* 0x00000057554a7223 */ /* 0x000fe2000000004a */
[----:B------:R-:W-:-:S02]  /*1340*/  HADD2.F32 R44, -RZ, R44.H1_H1 ;  /* 0x3000002cff2c7230 */ /* 0x000fc40000004100 */
[----:B------:R-:W-:Y:S01]  /*1350*/  FFMA R72, R85, R86, R72 ;  /* 0x0000005655487223 */ /* 0x000fe20000000048 */
[--C-:B------:R-:W-:Y:S02]  /*1360*/  HADD2.F32 R87, -RZ, R45.reuse.H0_H0 ;  /* 0x2000002dff577230 */ /* 0x100fe40000004100 */
[-C--:B------:R-:W-:Y:S01]  /*1370*/  FFMA R3, R43, R88.reuse, R3 ;  /* 0x000000582b037223 */ /* 0x080fe20000000003 */
[----:B------:R-:W-:Y:S02]  /*1380*/  HADD2.F32 R50, -RZ, R45.H1_H1 ;  /* 0x3000002dff327230 */ /* 0x000fe40000004100 */
[-C--:B------:R-:W-:Y:S01]  /*1390*/  FFMA R11, R49, R88.reuse, R11 ;  /* 0x00000058310b7223 */ /* 0x080fe2000000000b */
[-C--:B------:R-:W-:Y:S01]  /*13a0*/  FFMA R19, R51, R88.reuse, R19 ;  /* 0x0000005833137223 */ /* 0x080fe20000000013 */
[-C--:B------:R-:W-:Y:S01]  /*13b0*/  FFMA R27, R53, R88.reuse, R27 ;  /* 0x00000058351b7223 */ /* 0x080fe2000000001b */
[-C--:B------:R-:W-:Y:S01]  /*13c0*/  FFMA R35, R57, R88.reuse, R35 ;  /* 0x0000005839237223 */ /* 0x080fe20000000023 */
[-C--:B------:R-:W-:Y:S01]  /*13d0*/  FFMA R55, R47, R88.reuse, R55 ;  /* 0x000000582f377223 */ /* 0x080fe20000000037 */
[-C--:B------:R-:W-:Y:S01]  /*13e0*/  FFMA R65, R83, R88.reuse, R65 ;  /* 0x0000005853417223 */ /* 0x080fe20000000041 */
[----:B------:R-:W-:Y:S01]  /*13f0*/  FFMA R73, R85, R88, R73 ;  /* 0x0000005855497223 */ /* 0x000fe20000000049 */
[-C--:B------:R-:W-:Y:S01]  /*1400*/  FFMA R5, R43, R42.reuse, R5 ;  /* 0x0000002a2b057223 */ /* 0x080fe20000000005 */
[-C--:B------:R-:W-:Y:S01]  /*1410*/  FFMA R13, R49, R42.reuse, R13 ;  /* 0x0000002a310d7223 */ /* 0x080fe2000000000d */
[-C--:B------:R-:W-:Y:S01]  /*1420*/  FFMA R21, R51, R42.reuse, R21 ;  /* 0x0000002a33157223 */ /* 0x080fe20000000015 */
[-C--:B------:R-:W-:Y:S01]  /*1430*/  FFMA R29, R53, R42.reuse, R29 ;  /* 0x0000002a351d7223 */ /* 0x080fe2000000001d */
[-C--:B------:R-:W-:Y:S01]  /*1440*/  FFMA R37, R57, R42.reuse, R37 ;  /* 0x0000002a39257223 */ /* 0x080fe20000000025 */
[-C--:B------:R-:W-:Y:S01]  /*1450*/  FFMA R59, R47, R42.reuse, R59 ;  /* 0x0000002a2f3b7223 */ /* 0x080fe2000000003b */
[-C--:B------:R-:W-:Y:S01]  /*1460*/  FFMA R67, R83, R42.reuse, R67 ;  /* 0x0000002a53437223 */ /* 0x080fe20000000043 */
[----:B------:R-:W-:Y:S01]  /*1470*/  FFMA R75, R85, R42, R75 ;  /* 0x0000002a554b7223 */ /* 0x000fe2000000004b */
[C---:B------:R-:W-:Y:S01]  /*1480*/  FFMA R6, R43.reuse, R48, R6 ;  /* 0x000000302b067223 */ /* 0x040fe20000000006 */
[C---:B------:R-:W-:Y:S01]  /*1490*/  FFMA R7, R43.reuse, R44, R7 ;  /* 0x0000002c2b077223 */ /* 0x040fe20000000007 */
[CC--:B------:R-:W-:Y:S01]  /*14a0*/  FFMA R8, R43.reuse, R87.reuse, R8 ;  /* 0x000000572b087223 */ /* 0x0c0fe20000000008 */
        /* <DEDUP_REMOVED lines=27> */
[C---:B------:R-:W-:Y:S01]  /*1660*/  FFMA R78, R85.reuse, R87, R78 ;  /* 0x00000057554e7223 */ /* 0x040fe2000000004e */
[----:B------:R-:W-:Y:S01]  /*1670*/  FFMA R79, R85, R50, R79 ;  /* 0x00000032554f7223 */ /* 0x000fe2000000004f */
[----:B------:R-:W-:Y:S06]  /*1680*/  @P0 BRA `(.L_x_16) ;  /* 0xfffffff800780947 */ /* 0x000fec000383ffff */
[----:B------:R-:W0:Y:S01]  /*1690*/  LDCU UR5, c[0x0][0x3a0] ;  /* 0x00007400ff0577ac */ /* 0x000e220008000800 */
[----:B------:R-:W-:-:S04]  /*16a0*/  UIADD3 UR4, UPT, UPT, UR4, 0x10, URZ ;  /* 0x0000001004047890 */ /* 0x000fc8000fffe0ff */
[----:B0-----:R-:W-:Y:S01]  /*16b0*/  UISETP.GE.AND UP0, UPT, UR4, UR5, UPT ;  /* 0x000000050400728c */ /* 0x001fe2000bf06270 */
[----:B------:R-:W-:Y:S08]  /*16c0*/  BAR.SYNC.DEFER_BLOCKING 0x0 ;  /* 0x0000000000007b1d */ /* 0x000ff00000010000 */
[----:B------:R-:W-:Y:S05]  /*16d0*/  BRA.U !UP0, `(.L_x_17) ;  /* 0xffffffed085c7547 */ /* 0x000fea000b83ffff */
.L_x_10:
[----:B------:R-:W1:Y:S01]  /*16e0*/  S2R R0, SR_CTAID.X ;  /* 0x0000000000007919 */ /* 0x000e620000002500 */
[----:B------:R-:W2:Y:S01]  /*16f0*/  LDC R47, c[0x0][0x39c] ;  /* 0x0000e700ff2f7b82 */ /* 0x000ea20000000800 */
[----:B------:R-:W5:Y:S07]  /*1700*/  S2R R45, SR_CTAID.Y ;  /* 0x00000000002d7919 */ /* 0x000f6e0000002600 */
[----:B------:R-:W0:Y:S01]  /*1710*/  LDC.64 R42, c[0x0][0x390] ;  /* 0x0000e400ff2a7b82 */ /* 0x000e220000000a00 */
[----:B-1----:R-:W-:-:S02]  /*1720*/  LEA R0, R0, R81, 0x4 ;  /* 0x0000005100007211 */ /* 0x002fc400078e20ff */
[----:B-----5:R-:W-:Y:S02]  /*1730*/  LEA R45, R45, R80, 0x4 ;  /* 0x000000502d2d7211 */ /* 0x020fe400078e20ff */
[----:B------:R-:W-:Y:S02]  /*1740*/  SHF.L.U32 R0, R0, 0x3, RZ ;  /* 0x0000000300007819 */ /* 0x000fe400000006ff */
[----:B------:R-:W-:-:S05]  /*1750*/  SHF.L.U32 R45, R45, 0x3, RZ ;  /* 0x000000032d2d7819 */ /* 0x000fca00000006ff */
[----:B--2---:R-:W-:-:S04]  /*1760*/  IMAD R45, R0, R47, R45 ;  /* 0x0000002f002d7224 */ /* 0x004fc800078e022d */
[----:B0-----:R-:W-:-:S05]  /*1770*/  IMAD.WIDE R42, R45, 0x4, R42 ;  /* 0x000000042d2a7825 */ /* 0x001fca00078e022a */
[----:B---3--:R-:W-:Y:S01]  /*1780*/  STG.E desc[UR8][R42.64], R2 ;  /* 0x000000022a007986 */ /* 0x008fe2000c101908 */
[----:B------:R-:W-:-:S03]  /*1790*/  IMAD.WIDE R44, R47, 0x4, R42 ;  /* 0x000000042f2c7825 */ /* 0x000fc600078e022a */
[----:B------:R0:W-:Y:S04]  /*17a0*/  STG.E desc[UR8][R42.64+0x4], R3 ;  /* 0x000004032a007986 */ /* 0x0001e8000c101908 */
[----:B------:R-:W-:Y:S04]  /*17b0*/  STG.E desc[UR8][R42.64+0x8], R4 ;  /* 0x000008042a007986 */ /* 0x000fe8000c101908 */
[----:B------:R1:W-:Y:S01]  /*17c0*/  STG.E desc[UR8][R42.64+0xc], R5 ;  /* 0x00000c052a007986 */ /* 0x0003e2000c101908 */
[----:B0-----:R-:W-:-:S03]  /*17d0*/  IMAD.WIDE R2, R47, 0x4, R44 ;  /* 0x000000042f027825 */ /* 0x001fc600078e022c */
[----:B------:R-:W-:Y:S04]  /*17e0*/  STG.E desc[UR8][R42.64+0x10], R6 ;  /* 0x000010062a007986 */ /* 0x000fe8000c101908 */
[----:B------:R0:W-:Y:S01]  /*17f0*/  STG.E desc[UR8][R42.64+0x14], R7 ;  /* 0x000014072a007986 */ /* 0x0001e2000c101908 */
[----:B-1----:R-:W-:-:S03]  /*1800*/  IMAD.WIDE R4, R47, 0x4, R2 ;  /* 0x000000042f047825 */ /* 0x002fc600078e0202 */
[----:B------:R-:W-:Y:S04]  /*1810*/  STG.E desc[UR8][R42.64+0x18], R8 ;  /* 0x000018082a007986 */ /* 0x000fe8000c101908 */
[----:B------:R-:W-:Y:S01]  /*1820*/  STG.E desc[UR8][R42.64+0x1c], R9 ;  /* 0x00001c092a007986 */ /* 0x000fe2000c101908 */
[----:B0-----:R-:W-:-:S03]  /*1830*/  IMAD.WIDE R6, R47, 0x4, R4 ;  /* 0x000000042f067825 */ /* 0x001fc600078e0204 */
[----:B------:R-:W-:Y:S04]  /*1840*/  STG.E desc[UR8][R44.64], R10 ;  /* 0x0000000a2c007986 */ /* 0x000fe8000c101908 */
        /* <DEDUP_REMOVED lines=14> */
[----:B------:R0:W-:Y:S04]  /*1930*/  STG.E desc[UR8][R2.64+0x1c], R25 ;  /* 0x00001c1902007986 */ /* 0x0001e8000c101908 */
        /* <DEDUP_REMOVED lines=42> */
[----:B------:R-:W-:Y:S01]  /*1be0*/  STG.E desc[UR8][R6.64+0x1c], R79 ;  /* 0x00001c4f06007986 */ /* 0x000fe2000c101908 */
[----:B----4-:R-:W-:Y:S05]  /*1bf0*/  EXIT ;  /* 0x000000000000794d */ /* 0x010fea0003800000 */
.L_x_18:
        /* <DEDUP_REMOVED lines=16> */
.L_x_20:


//--------------------- .nv.shared.reserved.0     --------------------------
	.section	.nv.shared.reserved.0,"aw",@nobits
	.weak		__nv_reservedSMEM_offset_0_alias
	.size		__nv_reservedSMEM_offset_0_alias, 0, 64
	.other		__nv_reservedSMEM_offset_0_alias,@"STO_CUDA_RESERVED_SHARED STV_DEFAULT"
__nv_reservedSMEM_offset_0_alias:
	.zero		0
	.zero		64


//--------------------- .nv.shared._Z17classic_gemm_halfPK6__halfS1_Pfiii --------------------------
	.section	.nv.shared._Z17classic_gemm_halfPK6__halfS1_Pfiii,"aw",@nobits
	.sectionflags	@""
	.align	2
.nv.shared._Z17classic_gemm_halfPK6__halfS1_Pfiii:
	.zero		9216


//--------------------- .nv.constant0._Z9wmma_gemmPK6__halfS1_Pfiii --------------------------
	.section	.nv.constant0._Z9wmma_gemmPK6__halfS1_Pfiii,"a",@progbits
	.sectionflags	@""
	.align	4
.nv.constant0._Z9wmma_gemmPK6__halfS1_Pfiii:
	.zero		932


//--------------------- .nv.constant0._Z17classic_gemm_halfPK6__halfS1_Pfiii --------------------------
	.section	.nv.constant0._Z17classic_gemm_halfPK6__halfS1_Pfiii,"a",@progbits
	.sectionflags	@""
	.align	4
.nv.constant0._Z17classic_gemm_halfPK6__halfS1_Pfiii:
	.zero		932


//--------------------- SYMBOLS --------------------------

	.type		.nv.reservedSmem.offset0,@object
	.size		.nv.reservedSmem.offset0,0x4
	.type		.nv.reservedSmem.cap,@object
	.size		.nv.reservedSmem.cap,0x4
